def matmul_kernel(
    a_ptr,
    b_ptr,
    c_ptr,
    M,
    N,
    K,
    stride_am,
    stride_ak,
    stride_bk,
    stride_bn,
    stride_cm,
    stride_cn,
    BLOCK_M: tl.constexpr,
    BLOCK_N: tl.constexpr,
    BLOCK_K: tl.constexpr,
    GROUP_M: tl.constexpr,
):
    pid = tl.program_id(axis=0)
    num_pid_m = tl.cdiv(M, BLOCK_M)
    num_pid_n = tl.cdiv(N, BLOCK_N)
    num_pid_in_group = GROUP_M * num_pid_n
    group_id = pid // num_pid_in_group
    first_pid_m = group_id * GROUP_M
    group_size_m = min(num_pid_m - first_pid_m, GROUP_M)
    pid_m = first_pid_m + ((pid % num_pid_in_group) % group_size_m)
    pid_n = (pid % num_pid_in_group) // group_size_m

    offs_am = (pid_m * BLOCK_M + tl.arange(0, BLOCK_M)) % M
    offs_bn = (pid_n * BLOCK_N + tl.arange(0, BLOCK_N)) % N
    offs_k = tl.arange(0, BLOCK_K)
    a_ptrs = a_ptr + offs_am[:, None] * stride_am + offs_k[None, :] * stride_ak
    b_ptrs = b_ptr + offs_k[:, None] * stride_bk + offs_bn[None, :] * stride_bn

    acc = tl.zeros((BLOCK_M, BLOCK_N), dtype=tl.float32)
    for kk in range(0, tl.cdiv(K, BLOCK_K)):
        a = tl.load(a_ptrs, mask=offs_k[None, :] < K - kk * BLOCK_K, other=0.0)
        b = tl.load(b_ptrs, mask=offs_k[:, None] < K - kk * BLOCK_K, other=0.0)
        acc = tl.dot(a, b, acc)
        a_ptrs += BLOCK_K * stride_ak
        b_ptrs += BLOCK_K * stride_bk

    c = acc.to(c_ptr.dtype.element_ty)
    offs_cm = pid_m * BLOCK_M + tl.arange(0, BLOCK_M)
    offs_cn = pid_n * BLOCK_N + tl.arange(0, BLOCK_N)
    c_ptrs = c_ptr + offs_cm[:, None] * stride_cm + offs_cn[None, :] * stride_cn
    mask = (offs_cm[:, None] < M) & (offs_cn[None, :] < N)
    tl.store(c_ptrs, c, mask=mask)

# config = {"BLOCK_K": 32, "BLOCK_M": 256, "BLOCK_N": 64, "GROUP_M": 8, "arch": "sm_90", "dtype": "fp32", "num_ctas": 1, "num_stages": 2, "num_warps": 4}
# arch = sm_90


// ===== COMPILED SASS (sm_90a) =====

	.target	sm_90a

	.elftype	@"ET_EXEC"


//--------------------- .note.nv.tkinfo           --------------------------
	.section	.note.nv.tkinfo,"",@"SHT_NOTE"
	.sectionflags	@"SHF_NOTE_NV_TKINFO"
	.tkinfo
        /*0018*/ 	.word	0x00000002
        /*0030*/ 	.string	""
        /*0030*/ 	.string	"ptxas"
        /*0030*/ 	.string	"Cuda compilation tools, release 13.0, V13.0.88"
        /*0030*/ 	.string	"Build cuda_13.0.r13.0/compiler.36424714_0"
        /*0030*/ 	.string	"-v  -suppress-debug-info  -lineinfo  -arch sm_90a "



//--------------------- .note.nv.cuinfo           --------------------------
	.section	.note.nv.cuinfo,"",@"SHT_NOTE"
	.sectionflags	@"SHF_NOTE_NV_CUINFO"
        /*0018*/ 	.short	0x0002
        /*001a*/ 	.short	0x005a
        /*001c*/ 	.short	0x0082
	.zero		2


//--------------------- .nv.info                  --------------------------
	.section	.nv.info,"",@"SHT_CUDA_INFO"
	.align	4


	//----- nvinfo : EIATTR_REGCOUNT
	.align		4
        /*0000*/ 	.byte	0x04, 0x2f
        /*0002*/ 	.short	(.L_1 - .L_0)
	.align		4
.L_0:
        /*0004*/ 	.word	index@(matmul_kernel)
        /*0008*/ 	.word	0x000000ff


	//----- nvinfo : EIATTR_FRAME_SIZE
	.align		4
.L_1:
        /*000c*/ 	.byte	0x04, 0x11
        /*000e*/ 	.short	(.L_3 - .L_2)
	.align		4
.L_2:
        /*0010*/ 	.word	index@(matmul_kernel)
        /*0014*/ 	.word	0x000001d0


	//----- nvinfo : EIATTR_MIN_STACK_SIZE
	.align		4
.L_3:
        /*0018*/ 	.byte	0x04, 0x12
        /*001a*/ 	.short	(.L_5 - .L_4)
	.align		4
.L_4:
        /*001c*/ 	.word	index@(matmul_kernel)
        /*0020*/ 	.word	0x000001d0
.L_5:


//--------------------- .nv.compat                --------------------------
	.section	.nv.compat,"",@"SHT_CUDA_COMPAT_INFO"
	.align	4
        /*0000*/ 	.byte	0x02, 0x09, 0x01, 0x00, 0x02, 0x02, 0x04, 0x00, 0x02, 0x05, 0x05, 0x00, 0x03, 0x07, 0x01, 0x01
        /*0010*/ 	.byte	0x02, 0x03, 0x00, 0x00, 0x02, 0x06, 0x01, 0x00, 0x04, 0x0b, 0x08, 0x00, 0x00, 0x00, 0x00, 0x00
        /*0020*/ 	.byte	0x00, 0x00, 0x00, 0x00


//--------------------- .nv.info.matmul_kernel    --------------------------
	.section	.nv.info.matmul_kernel,"",@"SHT_CUDA_INFO"
	.sectionflags	@""
	.align	4


	//----- nvinfo : EIATTR_CUDA_API_VERSION
	.align		4
        /*0000*/ 	.byte	0x04, 0x37
        /*0002*/ 	.short	(.L_7 - .L_6)
.L_6:
        /*0004*/ 	.word	0x00000082


	//----- nvinfo : EIATTR_KPARAM_INFO
	.align		4
.L_7:
        /*0008*/ 	.byte	0x04, 0x17
        /*000a*/ 	.short	(.L_9 - .L_8)
.L_8:
        /*000c*/ 	.word	0x00000000
        /*0010*/ 	.short	0x000d
        /*0012*/ 	.short	0x0048
        /*0014*/ 	.byte	0x00, 0xf4, 0x21, 0x00


	//----- nvinfo : EIATTR_KPARAM_INFO
	.align		4
.L_9:
        /*0018*/ 	.byte	0x04, 0x17
        /*001a*/ 	.short	(.L_11 - .L_10)
.L_10:
        /*001c*/ 	.word	0x00000000
        /*0020*/ 	.short	0x000c
        /*0022*/ 	.short	0x0040
        /*0024*/ 	.byte	0x00, 0xf4, 0x21, 0x00


	//----- nvinfo : EIATTR_KPARAM_INFO
	.align		4
.L_11:
        /*0028*/ 	.byte	0x04, 0x17
        /*002a*/ 	.short	(.L_13 - .L_12)
.L_12:
        /*002c*/ 	.word	0x00000000
        /*0030*/ 	.short	0x000b
        /*0032*/ 	.short	0x0038
        /*0034*/ 	.byte	0x00, 0xf0, 0x11, 0x00


	//----- nvinfo : EIATTR_KPARAM_INFO
	.align		4
.L_13:
        /*0038*/ 	.byte	0x04, 0x17
        /*003a*/ 	.short	(.L_15 - .L_14)
.L_14:
        /*003c*/ 	.word	0x00000000
        /*0040*/ 	.short	0x000a
        /*0042*/ 	.short	0x0034
        /*0044*/ 	.byte	0x00, 0xf0, 0x11, 0x00


	//----- nvinfo : EIATTR_KPARAM_INFO
	.align		4
.L_15:
        /*0048*/ 	.byte	0x04, 0x17
        /*004a*/ 	.short	(.L_17 - .L_16)
.L_16:
        /*004c*/ 	.word	0x00000000
        /*0050*/ 	.short	0x0009
        /*0052*/ 	.short	0x0030
        /*0054*/ 	.byte	0x00, 0xf0, 0x11, 0x00


	//----- nvinfo : EIATTR_KPARAM_INFO
	.align		4
.L_17:
        /*0058*/ 	.byte	0x04, 0x17
        /*005a*/ 	.short	(.L_19 - .L_18)
.L_18:
        /*005c*/ 	.word	0x00000000
        /*0060*/ 	.short	0x0008
        /*0062*/ 	.short	0x002c
        /*0064*/ 	.byte	0x00, 0xf0, 0x11, 0x00


	//----- nvinfo : EIATTR_KPARAM_INFO
	.align		4
.L_19:
        /*0068*/ 	.byte	0x04, 0x17
        /*006a*/ 	.short	(.L_21 - .L_20)
.L_20:
        /*006c*/ 	.word	0x00000000
        /*0070*/ 	.short	0x0007
        /*0072*/ 	.short	0x0028
        /*0074*/ 	.byte	0x00, 0xf0, 0x11, 0x00


	//----- nvinfo : EIATTR_KPARAM_INFO
	.align		4
.L_21:
        /*0078*/ 	.byte	0x04, 0x17
        /*007a*/ 	.short	(.L_23 - .L_22)
.L_22:
        /*007c*/ 	.word	0x00000000
        /*0080*/ 	.short	0x0006
        /*0082*/ 	.short	0x0024
        /*0084*/ 	.byte	0x00, 0xf0, 0x11, 0x00


	//----- nvinfo : EIATTR_KPARAM_INFO
	.align		4
.L_23:
        /*0088*/ 	.byte	0x04, 0x17
        /*008a*/ 	.short	(.L_25 - .L_24)
.L_24:
        /*008c*/ 	.word	0x00000000
        /*0090*/ 	.short	0x0005
        /*0092*/ 	.short	0x0020
        /*0094*/ 	.byte	0x00, 0xf0, 0x11, 0x00


	//----- nvinfo : EIATTR_KPARAM_INFO
	.align		4
.L_25:
        /*0098*/ 	.byte	0x04, 0x17
        /*009a*/ 	.short	(.L_27 - .L_26)
.L_26:
        /*009c*/ 	.word	0x00000000
        /*00a0*/ 	.short	0x0004
        /*00a2*/ 	.short	0x001c
        /*00a4*/ 	.byte	0x00, 0xf0, 0x11, 0x00


	//----- nvinfo : EIATTR_KPARAM_INFO
	.align		4
.L_27:
        /*00a8*/ 	.byte	0x04, 0x17
        /*00aa*/ 	.short	(.L_29 - .L_28)
.L_28:
        /*00ac*/ 	.word	0x00000000
        /*00b0*/ 	.short	0x0003
        /*00b2*/ 	.short	0x0018
        /*00b4*/ 	.byte	0x00, 0xf0, 0x11, 0x00


	//----- nvinfo : EIATTR_KPARAM_INFO
	.align		4
.L_29:
        /*00b8*/ 	.byte	0x04, 0x17
        /*00ba*/ 	.short	(.L_31 - .L_30)
.L_30:
        /*00bc*/ 	.word	0x00000000
        /*00c0*/ 	.short	0x0002
        /*00c2*/ 	.short	0x0010
        /*00c4*/ 	.byte	0x00, 0xf4, 0x21, 0x00


	//----- nvinfo : EIATTR_KPARAM_INFO
	.align		4
.L_31:
        /*00c8*/ 	.byte	0x04, 0x17
        /*00ca*/ 	.short	(.L_33 - .L_32)
.L_32:
        /*00cc*/ 	.word	0x00000000
        /*00d0*/ 	.short	0x0001
        /*00d2*/ 	.short	0x0008
        /*00d4*/ 	.byte	0x00, 0xf4, 0x21, 0x00


	//----- nvinfo : EIATTR_KPARAM_INFO
	.align		4
.L_33:
        /*00d8*/ 	.byte	0x04, 0x17
        /*00da*/ 	.short	(.L_35 - .L_34)
.L_34:
        /*00dc*/ 	.word	0x00000000
        /*00e0*/ 	.short	0x0000
        /*00e2*/ 	.short	0x0000
        /*00e4*/ 	.byte	0x00, 0xf4, 0x21, 0x00


	//----- nvinfo : EIATTR_SPARSE_MMA_MASK
	.align		4
.L_35:
        /*00e8*/ 	.byte	0x03, 0x50
        /*00ea*/ 	.short	0x0000


	//----- nvinfo : EIATTR_MAXREG_COUNT
	.align		4
        /*00ec*/ 	.byte	0x03, 0x1b
        /*00ee*/ 	.short	0x00ff


	//----- nvinfo : EIATTR_NUM_BARRIERS
	.align		4
        /*00f0*/ 	.byte	0x02, 0x4c
        /*00f2*/ 	.byte	0x01
	.zero		1


	//----- nvinfo : EIATTR_ANNOTATIONS
	.align		4
        /*00f4*/ 	.byte	0x04, 0x55
        /*00f6*/ 	.short	(.L_37 - .L_36)


	//   ....[0]....
.L_36:
        /*00f8*/ 	.word	0x00000001
        /*00fc*/ 	.byte	0x90, 0x06, 0x00, 0x00, 0x01, 0x00, 0x00, 0x00, 0x10, 0x10, 0x00, 0x00, 0x01, 0x00, 0x00, 0x00
        /* <DEDUP_REMOVED lines=86> */
        /*066c*/ 	.byte	0x20, 0x5a, 0x00, 0x00


	//----- nvinfo : EIATTR_MERCURY_ISA_VERSION
	.align		4
.L_37:
        /*0670*/ 	.byte	0x03, 0x5f
        /*0672*/ 	.short	0x0101


	//----- nvinfo : EIATTR_EXIT_INSTR_OFFSETS
	.align		4
        /*0674*/ 	.byte	0x04, 0x1c
        /*0676*/ 	.short	(.L_39 - .L_38)


	//   ....[0]....
.L_38:
        /*0678*/ 	.word	0x00008ec0


	//   ....[1]....
        /*067c*/ 	.word	0x00008ee0


	//----- nvinfo : EIATTR_REQNTID
	.align		4
.L_39:
        /*0680*/ 	.byte	0x04, 0x10
        /*0682*/ 	.short	(.L_41 - .L_40)
.L_40:
        /*0684*/ 	.word	0x00000080
        /*0688*/ 	.word	0x00000001
        /*068c*/ 	.word	0x00000001


	//----- nvinfo : EIATTR_CBANK_PARAM_SIZE
	.align		4
.L_41:
        /*0690*/ 	.byte	0x03, 0x19
        /*0692*/ 	.short	0x0050


	//----- nvinfo : EIATTR_PARAM_CBANK
	.align		4
        /*0694*/ 	.byte	0x04, 0x0a
        /*0696*/ 	.short	(.L_43 - .L_42)
	.align		4
.L_42:
        /*0698*/ 	.word	index@(.nv.constant0.matmul_kernel)
        /*069c*/ 	.short	0x0210
        /*069e*/ 	.short	0x0050


	//----- nvinfo : EIATTR_SW_WAR
	.align		4
.L_43:
        /*06a0*/ 	.byte	0x04, 0x36
        /*06a2*/ 	.short	(.L_45 - .L_44)
.L_44:
        /*06a4*/ 	.word	0x00000008
.L_45:


//--------------------- .nv.callgraph             --------------------------
	.section	.nv.callgraph,"",@"SHT_CUDA_CALLGRAPH"
	.align	4
	.sectionentsize	8
	.align		4
        /*0000*/ 	.word	0x00000000
	.align		4
        /*0004*/ 	.word	0xffffffff
	.align		4
        /*0008*/ 	.word	0x00000000
	.align		4
        /*000c*/ 	.word	0xfffffffe
	.align		4
        /*0010*/ 	.word	0x00000000
	.align		4
        /*0014*/ 	.word	0xfffffffd
	.align		4
        /*0018*/ 	.word	0x00000000
	.align		4
        /*001c*/ 	.word	0xfffffffc


//--------------------- .text.matmul_kernel       --------------------------
	.section	.text.matmul_kernel,"ax",@progbits
	.align	128
        .global         matmul_kernel
        .type           matmul_kernel,@function
        .size           matmul_kernel,(.L_x_3 - matmul_kernel)
        .other          matmul_kernel,@"STO_CUDA_ENTRY STV_DEFAULT"
matmul_kernel:
.text.matmul_kernel:
[----:B------:R-:W1:Y:S08]  /*0000*/  LDC R1, c[0x0][0x28] ;  /* 0x00000a00ff017b82 */ /* 0x000e700000000800 */
[----:B------:R-:W2:Y:S01]  /*0010*/  LDC.64 R2, c[0x0][0x228] ;  /* 0x00008a00ff027b82 */ /* 0x000ea20000000a00 */
[----:B------:R-:W3:Y:S01]  /*0020*/  S2R R7, SR_CTAID.X ;  /* 0x0000000000077919 */ /* 0x000ee20000002500 */
[----:B-1----:R-:W-:Y:S01]  /*0030*/  VIADD R1, R1, 0xfffffe30 ;  /* 0xfffffe3001017836 */ /* 0x002fe20000000000 */
[----:B------:R-:W-:Y:S01]  /*0040*/  ULDC.64 UR4, c[0x0][0x218] ;  /* 0x0000860000047ab9 */ /* 0x000fe20000000a00 */
[----:B------:R-:W-:Y:S01]  /*0050*/  UMOV UR7, 0x400 ;  /* 0x0000040000077882 */ /* 0x000fe20000000000 */
[----:B------:R-:W1:Y:S01]  /*0060*/  S2R R23, SR_TID.X ;  /* 0x0000000000177919 */ /* 0x000e620000002100 */
[----:B------:R-:W-:Y:S01]  /*0070*/  ULDC.64 UR8, c[0x0][0x210] ;  /* 0x0000840000087ab9 */ /* 0x000fe20000000a00 */
[----:B------:R-:W-:Y:S01]  /*0080*/  ULDC.64 UR14, c[0x0][0x208] ;  /* 0x00008200000e7ab9 */ /* 0x000fe20000000a00 */
[----:B------:R-:W4:Y:S01]  /*0090*/  LDC.64 R250, c[0x0][0x238] ;  /* 0x00008e00fffa7b82 */ /* 0x000f220000000a00 */
[----:B--2---:R-:W-:Y:S01]  /*00a0*/  VIADD R0, R3, 0x3f ;  /* 0x0000003f03007836 */ /* 0x004fe20000000000 */
[----:B------:R-:W-:-:S02]  /*00b0*/  IABS R28, R3 ;  /* 0x00000003001c7213 */ /* 0x000fc40000000000 */
[----:B------:R-:W-:Y:S02]  /*00c0*/  IABS R25, R2 ;  /* 0x0000000200197213 */ /* 0x000fe40000000000 */
[----:B------:R-:W-:Y:S01]  /*00d0*/  SHF.R.S32.HI R5, RZ, 0x1f, R0 ;  /* 0x0000001fff057819 */ /* 0x000fe20000011400 */
[----:B----4-:R-:W-:-:S03]  /*00e0*/  IMAD.SHL.U32 R195, R250, 0x2, RZ ;  /* 0x00000002fac37824 */ /* 0x010fc600078e00ff */
[----:B------:R-:W-:Y:S01]  /*00f0*/  LEA.HI R5, R5, R0, RZ, 0x6 ;  /* 0x0000000005057211 */ /* 0x000fe200078f30ff */
[C---:B------:R-:W-:Y:S01]  /*0100*/  IMAD R191, R250.reuse, 0x3, RZ ;  /* 0x00000003fabf7824 */ /* 0x040fe200078e02ff */
[----:B---3--:R-:W-:Y:S01]  /*0110*/  IABS R10, R7 ;  /* 0x00000007000a7213 */ /* 0x008fe20000000000 */
[C---:B------:R-:W-:Y:S01]  /*0120*/  IMAD.SHL.U32 R187, R250.reuse, 0x4, RZ ;  /* 0x00000004fabb7824 */ /* 0x040fe200078e00ff */
[----:B------:R-:W-:Y:S01]  /*0130*/  SHF.R.S32.HI R5, RZ, 0x6, R5 ;  /* 0x00000006ff057819 */ /* 0x000fe20000011405 */
[C---:B------:R-:W-:Y:S01]  /*0140*/  IMAD R183, R250.reuse, 0x5, RZ ;  /* 0x00000005fab77824 */ /* 0x040fe200078e02ff */
[----:B-1----:R-:W-:Y:S01]  /*0150*/  LOP3.LUT R152, R23, 0x1f, RZ, 0xc0, !PT ;  /* 0x0000001f17987812 */ /* 0x002fe200078ec0ff */
[C---:B------:R-:W-:Y:S02]  /*0160*/  IMAD R179, R250.reuse, 0x6, RZ ;  /* 0x00000006fab37824 */ /* 0x040fe400078e02ff */
[----:B------:R-:W-:Y:S02]  /*0170*/  IMAD.SHL.U32 R6, R5, 0x8, RZ ;  /* 0x0000000805067824 */ /* 0x000fe400078e00ff */
[----:B------:R-:W-:-:S02]  /*0180*/  IMAD R175, R250, 0x7, RZ ;  /* 0x00000007faaf7824 */ /* 0x000fc400078e02ff */
[C---:B------:R-:W-:Y:S01]  /*0190*/  IMAD.SHL.U32 R171, R250.reuse, 0x8, RZ ;  /* 0x00000008faab7824 */ /* 0x040fe200078e00ff */
[-C--:B------:R-:W-:Y:S01]  /*01a0*/  IABS R9, R6.reuse ;  /* 0x0000000600097213 */ /* 0x080fe20000000000 */
[C---:B------:R-:W-:Y:S01]  /*01b0*/  IMAD R167, R250.reuse, 0x9, RZ ;  /* 0x00000009faa77824 */ /* 0x040fe200078e02ff */
[----:B------:R-:W-:Y:S01]  /*01c0*/  IABS R12, R6 ;  /* 0x00000006000c7213 */ /* 0x000fe20000000000 */
[C---:B------:R-:W-:Y:S01]  /*01d0*/  IMAD.SHL.U32 R157, R250.reuse, 0x10, RZ ;  /* 0x00000010fa9d7824 */ /* 0x040fe200078e00ff */
[----:B------:R-:W1:Y:S01]  /*01e0*/  I2F.RP R0, R9 ;  /* 0x0000000900007306 */ /* 0x000e620000209400 */
[C---:B------:R-:W-:Y:S02]  /*01f0*/  IMAD R161, R250.reuse, 0x11, RZ ;  /* 0x00000011faa17824 */ /* 0x040fe400078e02ff */
[C---:B------:R-:W-:Y:S02]  /*0200*/  IMAD R207, R250.reuse, 0x12, RZ ;  /* 0x00000012facf7824 */ /* 0x040fe400078e02ff */
[----:B------:R-:W-:-:S02]  /*0210*/  IMAD R211, R250, 0x13, RZ ;  /* 0x00000013fad37824 */ /* 0x000fc400078e02ff */
[----:B------:R-:W-:Y:S01]  /*0220*/  IMAD R215, R250, 0x14, RZ ;  /* 0x00000014fad77824 */ /* 0x000fe200078e02ff */
[----:B-1----:R-:W1:Y:S02]  /*0230*/  MUFU.RCP R0, R0 ;  /* 0x0000000000007308 */ /* 0x002e640000001000 */
[----:B-1----:R-:W-:Y:S02]  /*0240*/  VIADD R4, R0, 0xffffffe ;  /* 0x0ffffffe00047836 */ /* 0x002fe40000000000 */
[----:B------:R-:W-:-:S04]  /*0250*/  IMAD.MOV R0, RZ, RZ, -R12 ;  /* 0x000000ffff007224 */ /* 0x000fc800078e0a0c */
[----:B------:R1:W2:Y:S02]  /*0260*/  F2I.FTZ.U32.TRUNC.NTZ R5, R4 ;  /* 0x0000000400057305 */ /* 0x0002a4000021f000 */
[----:B-1----:R-:W-:Y:S02]  /*0270*/  IMAD.MOV.U32 R4, RZ, RZ, RZ ;  /* 0x000000ffff047224 */ /* 0x002fe400078e00ff */
[----:B--2---:R-:W-:-:S04]  /*0280*/  IMAD.MOV R8, RZ, RZ, -R5 ;  /* 0x000000ffff087224 */ /* 0x004fc800078e0a05 */
[----:B------:R-:W-:Y:S02]  /*0290*/  IMAD R11, R8, R9, RZ ;  /* 0x00000009080b7224 */ /* 0x000fe400078e02ff */
[----:B------:R-:W-:Y:S02]  /*02a0*/  IMAD.MOV.U32 R8, RZ, RZ, R10 ;  /* 0x000000ffff087224 */ /* 0x000fe400078e000a */
[----:B------:R-:W-:-:S06]  /*02b0*/  IMAD.HI.U32 R5, R5, R11, R4 ;  /* 0x0000000b05057227 */ /* 0x000fcc00078e0004 */
[----:B------:R-:W-:-:S04]  /*02c0*/  IMAD.HI.U32 R5, R5, R8, RZ ;  /* 0x0000000805057227 */ /* 0x000fc800078e00ff */
[----:B------:R-:W-:-:S05]  /*02d0*/  IMAD R0, R5, R0, R8 ;  /* 0x0000000005007224 */ /* 0x000fca00078e0208 */
[----:B------:R-:W-:-:S13]  /*02e0*/  ISETP.GT.U32.AND P1, PT, R9, R0, PT ;  /* 0x000000000900720c */ /* 0x000fda0003f24070 */
[----:B------:R-:W-:Y:S02]  /*02f0*/  @!P1 IMAD.IADD R0, R0, 0x1, -R9 ;  /* 0x0000000100009824 */ /* 0x000fe400078e0a09 */
[----:B------:R-:W-:Y:S01]  /*0300*/  @!P1 VIADD R5, R5, 0x1 ;  /* 0x0000000105059836 */ /* 0x000fe20000000000 */
[----:B------:R-:W-:Y:S02]  /*0310*/  ISETP.NE.AND P1, PT, R6, RZ, PT ;  /* 0x000000ff0600720c */ /* 0x000fe40003f25270 */
[----:B------:R-:W-:Y:S02]  /*0320*/  ISETP.GE.U32.AND P0, PT, R0, R9, PT ;  /* 0x000000090000720c */ /* 0x000fe40003f06070 */
[----:B------:R-:W-:-:S04]  /*0330*/  LOP3.LUT R0, R7, R6, RZ, 0x3c, !PT ;  /* 0x0000000607007212 */ /* 0x000fc800078e3cff */
[----:B------:R-:W-:Y:S01]  /*0340*/  ISETP.GE.AND P2, PT, R0, RZ, PT ;  /* 0x000000ff0000720c */ /* 0x000fe20003f46270 */
[----:B------:R-:W-:-:S06]  /*0350*/  VIADD R0, R2, 0xff ;  /* 0x000000ff02007836 */ /* 0x000fcc0000000000 */
[----:B------:R-:W-:-:S04]  /*0360*/  @P0 VIADD R5, R5, 0x1 ;  /* 0x0000000105050836 */ /* 0x000fc80000000000 */
[----:B------:R-:W-:Y:S01]  /*0370*/  IMAD.MOV.U32 R4, RZ, RZ, R5 ;  /* 0x000000ffff047224 */ /* 0x000fe200078e0005 */
[----:B------:R-:W-:-:S04]  /*0380*/  SHF.R.S32.HI R5, RZ, 0x1f, R0 ;  /* 0x0000001fff057819 */ /* 0x000fc80000011400 */
[----:B------:R-:W-:Y:S02]  /*0390*/  @!P2 IADD3 R4, -R4, RZ, RZ ;  /* 0x000000ff0404a210 */ /* 0x000fe40007ffe1ff */
[----:B------:R-:W-:Y:S02]  /*03a0*/  @!P1 LOP3.LUT R4, RZ, R6, RZ, 0x33, !PT ;  /* 0x00000006ff049212 */ /* 0x000fe400078e33ff */
[----:B------:R-:W-:-:S03]  /*03b0*/  LEA.HI R5, R5, R0, RZ, 0x8 ;  /* 0x0000000005057211 */ /* 0x000fc600078f40ff */
[----:B------:R-:W-:Y:S02]  /*03c0*/  IMAD.SHL.U32 R10, R4, 0x8, RZ ;  /* 0x00000008040a7824 */ /* 0x000fe400078e00ff */
[----:B------:R-:W-:-:S03]  /*03d0*/  IMAD.MOV R4, RZ, RZ, -R4 ;  /* 0x000000ffff047224 */ /* 0x000fc600078e0a04 */
[----:B------:R-:W-:Y:S01]  /*03e0*/  LEA.HI.SX32 R5, R5, -R10, 0x18 ;  /* 0x8000000a05057211 */ /* 0x000fe200078fc2ff */
[----:B------:R-:W-:Y:S02]  /*03f0*/  IMAD R14, R6, R4, R7 ;  /* 0x00000004060e7224 */ /* 0x000fe400078e0207 */
[----:B------:R-:W-:Y:S01]  /*0400*/  IMAD.MOV.U32 R4, RZ, RZ, RZ ;  /* 0x000000ffff047224 */ /* 0x000fe200078e00ff */
[----:B------:R-:W-:Y:S02]  /*0410*/  VIMNMX R13, R5, 0x8, PT ;  /* 0x00000008050d7848 */ /* 0x000fe40003fe0100 */
[----:B------:R-:W-:Y:S02]  /*0420*/  IABS R6, R14 ;  /* 0x0000000e00067213 */ /* 0x000fe40000000000 */
[----:B------:R-:W-:-:S04]  /*0430*/  IABS R9, R13 ;  /* 0x0000000d00097213 */ /* 0x000fc80000000000 */
[----:B------:R-:W1:Y:S08]  /*0440*/  I2F.RP R0, R9 ;  /* 0x0000000900007306 */ /* 0x000e700000209400 */
[----:B-1----:R-:W1:Y:S02]  /*0450*/  MUFU.RCP R0, R0 ;  /* 0x0000000000007308 */ /* 0x002e640000001000 */
[----:B-1----:R-:W-:-:S06]  /*0460*/  VIADD R5, R0, 0xffffffe ;  /* 0x0ffffffe00057836 */ /* 0x002fcc0000000000 */
[----:B------:R-:W1:Y:S02]  /*0470*/  F2I.FTZ.U32.TRUNC.NTZ R5, R5 ;  /* 0x0000000500057305 */ /* 0x000e64000021f000 */
[----:B-1----:R-:W-:-:S04]  /*0480*/  IMAD.MOV R8, RZ, RZ, -R5 ;  /* 0x000000ffff087224 */ /* 0x002fc800078e0a05 */
[----:B------:R-:W-:Y:S01]  /*0490*/  IMAD R7, R8, R9, RZ ;  /* 0x0000000908077224 */ /* 0x000fe200078e02ff */
[----:B------:R-:W-:-:S03]  /*04a0*/  IABS R8, R13 ;  /* 0x0000000d00087213 */ /* 0x000fc60000000000 */
[----:B------:R-:W-:Y:S02]  /*04b0*/  IMAD.HI.U32 R4, R5, R7, R4 ;  /* 0x0000000705047227 */ /* 0x000fe400078e0004 */
[----:B------:R-:W1:Y:S02]  /*04c0*/  I2F.RP R5, R28 ;  /* 0x0000001c00057306 */ /* 0x000e640000209400 */
[----:B------:R-:W-:Y:S02]  /*04d0*/  IMAD.MOV.U32 R7, RZ, RZ, R6 ;  /* 0x000000ffff077224 */ /* 0x000fe400078e0006 */
[----:B------:R-:W-:Y:S02]  /*04e0*/  IMAD.MOV R0, RZ, RZ, -R8 ;  /* 0x000000ffff007224 */ /* 0x000fe400078e0a08 */
[----:B------:R-:W-:Y:S02]  /*04f0*/  IMAD.HI.U32 R4, R4, R7, RZ ;  /* 0x0000000704047227 */ /* 0x000fe400078e00ff */
[----:B------:R-:W2:Y:S02]  /*0500*/  I2F.RP R6, R25 ;  /* 0x0000001900067306 */ /* 0x000ea40000209400 */
[----:B------:R-:W-:-:S05]  /*0510*/  IMAD R0, R4, R0, R7 ;  /* 0x0000000004007224 */ /* 0x000fca00078e0207 */
[----:B------:R-:W-:Y:S01]  /*0520*/  ISETP.GT.U32.AND P1, PT, R9, R0, PT ;  /* 0x000000000900720c */ /* 0x000fe20003f24070 */
[----:B-1----:R-:W1:Y:S08]  /*0530*/  MUFU.RCP R5, R5 ;  /* 0x0000000500057308 */ /* 0x002e700000001000 */
[----:B--2---:R-:W-:Y:S04]  /*0540*/  MUFU.RCP R6, R6 ;  /* 0x0000000600067308 */ /* 0x004fe80000001000 */
[----:B------:R-:W-:-:S02]  /*0550*/  @!P1 IMAD.IADD R0, R0, 0x1, -R9 ;  /* 0x0000000100009824 */ /* 0x000fc400078e0a09 */
[----:B------:R-:W-:Y:S01]  /*0560*/  @!P1 VIADD R4, R4, 0x1 ;  /* 0x0000000104049836 */ /* 0x000fe20000000000 */
[----:B------:R-:W-:Y:S02]  /*0570*/  ISETP.NE.AND P1, PT, R13, RZ, PT ;  /* 0x000000ff0d00720c */ /* 0x000fe40003f25270 */
[----:B------:R-:W-:Y:S01]  /*0580*/  ISETP.GE.U32.AND P0, PT, R0, R9, PT ;  /* 0x000000090000720c */ /* 0x000fe20003f06070 */
[----:B-1----:R-:W-:Y:S01]  /*0590*/  VIADD R7, R5, 0xffffffe ;  /* 0x0ffffffe05077836 */ /* 0x002fe20000000000 */
[----:B------:R-:W-:-:S03]  /*05a0*/  LOP3.LUT R0, R14, R13, RZ, 0x3c, !PT ;  /* 0x0000000d0e007212 */ /* 0x000fc600078e3cff */
[----:B------:R-:W1:Y:S01]  /*05b0*/  F2I.FTZ.U32.TRUNC.NTZ R5, R7 ;  /* 0x0000000700057305 */ /* 0x000e62000021f000 */
[----:B------:R-:W-:Y:S02]  /*05c0*/  ISETP.GE.AND P2, PT, R0, RZ, PT ;  /* 0x000000ff0000720c */ /* 0x000fe40003f46270 */
[----:B------:R-:W-:-:S04]  /*05d0*/  SHF.R.U32.HI R0, RZ, 0x5, R23 ;  /* 0x00000005ff007819 */ /* 0x000fc80000011617 */
[----:B------:R-:W-:Y:S01]  /*05e0*/  SGXT.U32 R0, R0, 0x2 ;  /* 0x000000020000781a */ /* 0x000fe20000000000 */
[----:B------:R-:W-:-:S04]  /*05f0*/  @P0 VIADD R4, R4, 0x1 ;  /* 0x0000000104040836 */ /* 0x000fc80000000000 */
[----:B------:R-:W-:Y:S02]  /*0600*/  IMAD.MOV.U32 R15, RZ, RZ, R4 ;  /* 0x000000ffff0f7224 */ /* 0x000fe400078e0004 */
[----:B------:R-:W-:Y:S02]  /*0610*/  IMAD.MOV.U32 R4, RZ, RZ, RZ ;  /* 0x000000ffff047224 */ /* 0x000fe400078e00ff */
[----:B-1----:R-:W-:Y:S01]  /*0620*/  IMAD.MOV R9, RZ, RZ, -R5 ;  /* 0x000000ffff097224 */ /* 0x002fe200078e0a05 */
[----:B------:R-:W-:Y:S02]  /*0630*/  @!P2 IADD3 R15, -R15, RZ, RZ ;  /* 0x000000ff0f0fa210 */ /* 0x000fe40007ffe1ff */
[----:B------:R-:W-:Y:S01]  /*0640*/  @!P1 LOP3.LUT R15, RZ, R13, RZ, 0x33, !PT ;  /* 0x0000000dff0f9212 */ /* 0x000fe200078e33ff */
[----:B------:R-:W-:-:S04]  /*0650*/  IMAD R9, R9, R28, RZ ;  /* 0x0000001c09097224 */ /* 0x000fc800078e02ff */
[----:B------:R-:W-:-:S05]  /*0660*/  IMAD.SHL.U32 R16, R15, 0x40, RZ ;  /* 0x000000400f107824 */ /* 0x000fca00078e00ff */
[----:B------:R-:W-:Y:S01]  /*0670*/  LOP3.LUT R7, R16, R0, RZ, 0xfc, !PT ;  /* 0x0000000010077212 */ /* 0x000fe200078efcff */
[----:B------:R-:W-:Y:S01]  /*0680*/  VIADD R0, R6, 0xffffffe ;  /* 0x0ffffffe06007836 */ /* 0x000fe20000000000 */
[----:B------:R1:W-:Y:S01]  /*0690*/  STL [R1+0xa8], R16 ;  /* 0x0000a81001007387 */ /* 0x0003e20000100800 */
[----:B------:R-:W-:Y:S01]  /*06a0*/  IMAD.HI.U32 R6, R5, R9, R4 ;  /* 0x0000000905067227 */ /* 0x000fe200078e0004 */
[----:B------:R-:W-:Y:S01]  /*06b0*/  LOP3.LUT R17, R7, 0x3c, RZ, 0xfc, !PT ;  /* 0x0000003c07117812 */ /* 0x000fe200078efcff */
[----:B------:R-:W2:Y:S01]  /*06c0*/  F2I.FTZ.U32.TRUNC.NTZ R5, R0 ;  /* 0x0000000000057305 */ /* 0x000ea2000021f000 */
[----:B------:R-:W-:Y:S02]  /*06d0*/  IABS R8, R7 ;  /* 0x0000000700087213 */ /* 0x000fe40000000000 */
[----:B------:R-:W-:Y:S02]  /*06e0*/  IABS R11, R17 ;  /* 0x00000011000b7213 */ /* 0x000fe40000000000 */
[----:B------:R-:W-:Y:S01]  /*06f0*/  ISETP.GE.AND P5, PT, R17, RZ, PT ;  /* 0x000000ff1100720c */ /* 0x000fe20003fa6270 */
[----:B------:R-:W-:Y:S01]  /*0700*/  IMAD.MOV.U32 R9, RZ, RZ, R8 ;  /* 0x000000ffff097224 */ /* 0x000fe200078e0008 */
[C---:B-1----:R-:W-:Y:S01]  /*0710*/  LOP3.LUT R16, R7.reuse, 0x4, RZ, 0xfc, !PT ;  /* 0x0000000407107812 */ /* 0x042fe200078efcff */
[----:B------:R-:W-:Y:S01]  /*0720*/  IMAD.HI.U32 R8, R6, R11, RZ ;  /* 0x0000000b06087227 */ /* 0x000fe200078e00ff */
[----:B------:R-:W-:-:S02]  /*0730*/  LOP3.LUT R20, R7, 0x18, RZ, 0xfc, !PT ;  /* 0x0000001807147812 */ /* 0x000fc400078efcff */
[----:B------:R-:W-:Y:S01]  /*0740*/  ISETP.GE.AND P4, PT, R16, RZ, PT ;  /* 0x000000ff1000720c */ /* 0x000fe20003f86270 */
[----:B------:R-:W-:Y:S01]  /*0750*/  IMAD.MOV R12, RZ, RZ, -R8 ;  /* 0x000000ffff0c7224 */ /* 0x000fe200078e0a08 */
[----:B------:R-:W-:Y:S01]  /*0760*/  IABS R19, R20 ;  /* 0x0000001400137213 */ /* 0x000fe20000000000 */
[----:B------:R-:W-:Y:S01]  /*0770*/  IMAD.HI.U32 R4, R6, R9, RZ ;  /* 0x0000000906047227 */ /* 0x000fe200078e00ff */
[C---:B------:R-:W-:Y:S02]  /*0780*/  LOP3.LUT R22, R7.reuse, 0x1c, RZ, 0xfc, !PT ;  /* 0x0000001c07167812 */ /* 0x040fe400078efcff */
[C---:B------:R-:W-:Y:S01]  /*0790*/  LOP3.LUT R26, R7.reuse, 0x20, RZ, 0xfc, !PT ;  /* 0x00000020071a7812 */ /* 0x040fe200078efcff */
[C---:B------:R-:W-:Y:S01]  /*07a0*/  IMAD R12, R28.reuse, R12, R11 ;  /* 0x0000000c1c0c7224 */ /* 0x040fe200078e020b */
[----:B------:R-:W-:Y:S01]  /*07b0*/  IABS R11, R16 ;  /* 0x00000010000b7213 */ /* 0x000fe20000000000 */
[----:B------:R-:W-:Y:S01]  /*07c0*/  IMAD.MOV R4, RZ, RZ, -R4 ;  /* 0x000000ffff047224 */ /* 0x000fe200078e0a04 */
[C---:B------:R-:W-:Y:S01]  /*07d0*/  LOP3.LUT R16, R7.reuse, 0x14, RZ, 0xfc, !PT ;  /* 0x0000001407107812 */ /* 0x040fe200078efcff */
[----:B--2---:R-:W-:Y:S01]  /*07e0*/  IMAD.MOV R18, RZ, RZ, -R5 ;  /* 0x000000ffff127224 */ /* 0x004fe200078e0a05 */
[C---:B------:R-:W-:Y:S01]  /*07f0*/  ISETP.GT.U32.AND P1, PT, R28.reuse, R12, PT ;  /* 0x0000000c1c00720c */ /* 0x040fe20003f24070 */
[----:B------:R-:W-:Y:S01]  /*0800*/  IMAD R8, R28, R4, R9 ;  /* 0x000000041c087224 */ /* 0x000fe200078e0209 */
[----:B------:R-:W-:Y:S01]  /*0810*/  IABS R17, R16 ;  /* 0x0000001000117213 */ /* 0x000fe20000000000 */
[----:B------:R-:W-:Y:S01]  /*0820*/  IMAD.MOV.U32 R4, RZ, RZ, R18 ;  /* 0x000000ffff047224 */ /* 0x000fe200078e0012 */
[C---:B------:R-:W-:Y:S01]  /*0830*/  LOP3.LUT R31, R7.reuse, 0x24, RZ, 0xfc, !PT ;  /* 0x00000024071f7812 */ /* 0x040fe200078efcff */
[----:B------:R-:W-:Y:S01]  /*0840*/  IMAD.MOV R0, RZ, RZ, -R15 ;  /* 0x000000ffff007224 */ /* 0x000fe200078e0a0f */
[----:B------:R-:W-:Y:S01]  /*0850*/  LOP3.LUT R15, R7, 0x8, RZ, 0xfc, !PT ;  /* 0x00000008070f7812 */ /* 0x000fe200078efcff */
[----:B------:R-:W-:Y:S01]  /*0860*/  IMAD R9, R4, R25, RZ ;  /* 0x0000001904097224 */ /* 0x000fe200078e02ff */
[----:B------:R-:W-:Y:S01]  /*0870*/  ISETP.GT.U32.AND P0, PT, R28, R8, PT ;  /* 0x000000081c00720c */ /* 0x000fe20003f04070 */
[----:B------:R-:W-:Y:S01]  /*0880*/  IMAD.MOV.U32 R4, RZ, RZ, RZ ;  /* 0x000000ffff047224 */ /* 0x000fe200078e00ff */
[----:B------:R-:W-:Y:S01]  /*0890*/  ISETP.GE.AND P6, PT, R15, RZ, PT ;  /* 0x000000ff0f00720c */ /* 0x000fe20003fc6270 */
[----:B------:R-:W-:Y:S01]  /*08a0*/  IMAD R0, R13, R0, R14 ;  /* 0x000000000d007224 */ /* 0x000fe200078e020e */
[----:B------:R-:W-:Y:S01]  /*08b0*/  IABS R13, R15 ;  /* 0x0000000f000d7213 */ /* 0x000fe20000000000 */
[----:B------:R-:W-:Y:S01]  /*08c0*/  IMAD.HI.U32 R4, R5, R9, R4 ;  /* 0x0000000905047227 */ /* 0x000fe200078e0004 */
[----:B------:R-:W-:-:S02]  /*08d0*/  @!P1 IADD3 R12, R12, -R28, RZ ;  /* 0x8000001c0c0c9210 */ /* 0x000fc40007ffe0ff */
[----:B------:R-:W-:Y:S01]  /*08e0*/  IABS R21, R31 ;  /* 0x0000001f00157213 */ /* 0x000fe20000000000 */
[----:B------:R-:W-:Y:S01]  /*08f0*/  IMAD.HI.U32 R5, R6, R11, RZ ;  /* 0x0000000b06057227 */ /* 0x000fe200078e00ff */
[----:B------:R-:W-:Y:S02]  /*0900*/  ISETP.GT.U32.AND P1, PT, R28, R12, PT ;  /* 0x0000000c1c00720c */ /* 0x000fe40003f24070 */
[C---:B------:R-:W-:Y:S01]  /*0910*/  LOP3.LUT R32, R7.reuse, 0x28, RZ, 0xfc, !PT ;  /* 0x0000002807207812 */ /* 0x040fe200078efcff */
[----:B------:R-:W-:Y:S01]  /*0920*/  IMAD.HI.U32 R9, R6, R13, RZ ;  /* 0x0000000d06097227 */ /* 0x000fe200078e00ff */
[C---:B------:R-:W-:Y:S02]  /*0930*/  LOP3.LUT R33, R7.reuse, 0x2c, RZ, 0xfc, !PT ;  /* 0x0000002c07217812 */ /* 0x040fe400078efcff */
[C---:B------:R-:W-:Y:S01]  /*0940*/  LOP3.LUT R34, R7.reuse, 0x30, RZ, 0xfc, !PT ;  /* 0x0000003007227812 */ /* 0x040fe200078efcff */
[----:B------:R-:W-:Y:S01]  /*0950*/  IMAD.MOV R5, RZ, RZ, -R5 ;  /* 0x000000ffff057224 */ /* 0x000fe200078e0a05 */
[----:B------:R-:W-:Y:S01]  /*0960*/  IABS R27, R33 ;  /* 0x00000021001b7213 */ /* 0x000fe20000000000 */
[----:B------:R-:W-:Y:S01]  /*0970*/  IMAD.MOV R9, RZ, RZ, -R9 ;  /* 0x000000ffff097224 */ /* 0x000fe200078e0a09 */
[----:B------:R-:W-:Y:S01]  /*0980*/  IABS R29, R34 ;  /* 0x00000022001d7213 */ /* 0x000fe20000000000 */
[----:B------:R-:W-:Y:S01]  /*0990*/  IMAD R5, R28, R5, R11 ;  /* 0x000000051c057224 */ /* 0x000fe200078e020b */
[C---:B------:R-:W-:Y:S01]  /*09a0*/  LOP3.LUT R11, R7.reuse, 0x10, RZ, 0xfc, !PT ;  /* 0x00000010070b7812 */ /* 0x040fe200078efcff */
[----:B------:R-:W-:Y:S01]  /*09b0*/  @!P1 IMAD.IADD R12, R12, 0x1, -R28 ;  /* 0x000000010c0c9824 */ /* 0x000fe200078e0a1c */
[C---:B------:R-:W-:Y:S01]  /*09c0*/  LOP3.LUT R35, R7.reuse, 0x34, RZ, 0xfc, !PT ;  /* 0x0000003407237812 */ /* 0x040fe200078efcff */
[C---:B------:R-:W-:Y:S01]  /*09d0*/  IMAD R9, R28.reuse, R9, R13 ;  /* 0x000000091c097224 */ /* 0x040fe200078e020d */
[----:B------:R-:W-:Y:S01]  /*09e0*/  ISETP.GT.U32.AND P2, PT, R28, R5, PT ;  /* 0x000000051c00720c */ /* 0x000fe20003f44070 */
[----:B------:R-:W-:Y:S01]  /*09f0*/  IMAD.MOV.U32 R24, RZ, RZ, R12 ;  /* 0x000000ffff187224 */ /* 0x000fe200078e000c */
[----:B------:R-:W-:Y:S01]  /*0a00*/  IABS R15, R11 ;  /* 0x0000000b000f7213 */ /* 0x000fe20000000000 */
[----:B------:R-:W-:Y:S01]  /*0a10*/  IMAD.IADD R0, R10, 0x1, R0 ;  /* 0x000000010a007824 */ /* 0x000fe200078e0200 */
[----:B------:R-:W-:Y:S01]  /*0a20*/  LOP3.LUT R10, R7, 0xc, RZ, 0xfc, !PT ;  /* 0x0000000c070a7812 */ /* 0x000fe200078efcff */
[----:B------:R-:W-:Y:S01]  /*0a30*/  @!P5 IMAD.MOV R24, RZ, RZ, -R24 ;  /* 0x000000ffff18d224 */ /* 0x000fe200078e0a18 */
[----:B------:R-:W-:Y:S01]  /*0a40*/  ISETP.GT.U32.AND P5, PT, R28, R9, PT ;  /* 0x000000091c00720c */ /* 0x000fe20003fa4070 */
[----:B------:R-:W-:Y:S01]  /*0a50*/  @!P0 IMAD.IADD R8, R8, 0x1, -R28 ;  /* 0x0000000108088824 */ /* 0x000fe200078e0a1c */
[----:B------:R-:W-:-:S02]  /*0a60*/  IABS R13, R10 ;  /* 0x0000000a000d7213 */ /* 0x000fc40000000000 */
[----:B------:R-:W-:Y:S02]  /*0a70*/  ISETP.GE.AND P3, PT, R10, RZ, PT ;  /* 0x000000ff0a00720c */ /* 0x000fe40003f66270 */
[----:B------:R-:W-:Y:S01]  /*0a80*/  ISETP.GE.AND P1, PT, R11, RZ, PT ;  /* 0x000000ff0b00720c */ /* 0x000fe20003f26270 */
[--C-:B------:R-:W-:Y:S01]  /*0a90*/  @!P2 IMAD.IADD R5, R5, 0x1, -R28.reuse ;  /* 0x000000010505a824 */ /* 0x100fe200078e0a1c */
[----:B------:R-:W-:Y:S01]  /*0aa0*/  ISETP.GT.U32.AND P0, PT, R28, R8, PT ;  /* 0x000000081c00720c */ /* 0x000fe20003f04070 */
[----:B------:R-:W-:Y:S01]  /*0ab0*/  IMAD.HI.U32 R10, R6, R13, RZ ;  /* 0x0000000d060a7227 */ /* 0x000fe200078e00ff */
[----:B------:R-:W-:Y:S02]  /*0ac0*/  LOP3.LUT R30, R7, 0x38, RZ, 0xfc, !PT ;  /* 0x00000038071e7812 */ /* 0x000fe400078efcff */
[----:B------:R-:W-:Y:S01]  /*0ad0*/  ISETP.GT.U32.AND P2, PT, R28, R5, PT ;  /* 0x000000051c00720c */ /* 0x000fe20003f44070 */
[----:B------:R-:W-:Y:S02]  /*0ae0*/  @!P5 IMAD.IADD R9, R9, 0x1, -R28 ;  /* 0x000000010909d824 */ /* 0x000fe400078e0a1c */
[----:B------:R-:W-:-:S03]  /*0af0*/  IMAD.HI.U32 R11, R6, R15, RZ ;  /* 0x0000000f060b7227 */ /* 0x000fc600078e00ff */
[----:B------:R-:W-:Y:S01]  /*0b00*/  ISETP.GT.U32.AND P5, PT, R28, R9, PT ;  /* 0x000000091c00720c */ /* 0x000fe20003fa4070 */
[----:B------:R-:W-:Y:S02]  /*0b10*/  IMAD.MOV R12, RZ, RZ, -R10 ;  /* 0x000000ffff0c7224 */ /* 0x000fe400078e0a0a */
[----:B------:R-:W-:-:S04]  /*0b20*/  IMAD.HI.U32 R10, R6, R17, RZ ;  /* 0x00000011060a7227 */ /* 0x000fc800078e00ff */
[----:B------:R-:W-:Y:S01]  /*0b30*/  IMAD.MOV R14, RZ, RZ, -R11 ;  /* 0x000000ffff0e7224 */ /* 0x000fe200078e0a0b */
[----:B------:R-:W-:Y:S01]  /*0b40*/  @!P2 IADD3 R5, R5, -R28, RZ ;  /* 0x8000001c0505a210 */ /* 0x000fe20007ffe0ff */
[----:B------:R-:W-:Y:S02]  /*0b50*/  IMAD R11, R28, R12, R13 ;  /* 0x0000000c1c0b7224 */ /* 0x000fe400078e020d */
[----:B------:R-:W-:Y:S02]  /*0b60*/  IMAD.MOV R13, RZ, RZ, -R10 ;  /* 0x000000ffff0d7224 */ /* 0x000fe400078e0a0a */
[----:B------:R-:W-:Y:S01]  /*0b70*/  IMAD.HI.U32 R10, R6, R19, RZ ;  /* 0x00000013060a7227 */ /* 0x000fe200078e00ff */
[----:B------:R-:W-:-:S03]  /*0b80*/  ISETP.GT.U32.AND P2, PT, R28, R11, PT ;  /* 0x0000000b1c00720c */ /* 0x000fc60003f44070 */
[C---:B------:R-:W-:Y:S01]  /*0b90*/  IMAD R13, R28.reuse, R13, R17 ;  /* 0x0000000d1c0d7224 */ /* 0x040fe200078e0211 */
[----:B------:R-:W-:Y:S01]  /*0ba0*/  IABS R17, R22 ;  /* 0x0000001600117213 */ /* 0x000fe20000000000 */
[----:B------:R-:W-:Y:S02]  /*0bb0*/  IMAD.MOV R10, RZ, RZ, -R10 ;  /* 0x000000ffff0a7224 */ /* 0x000fe400078e0a0a */
[C---:B------:R-:W-:Y:S02]  /*0bc0*/  IMAD R12, R28.reuse, R14, R15 ;  /* 0x0000000e1c0c7224 */ /* 0x040fe400078e020f */
[C---:B------:R-:W-:Y:S01]  /*0bd0*/  IMAD R14, R28.reuse, R10, R19 ;  /* 0x0000000a1c0e7224 */ /* 0x040fe200078e0213 */
[----:B------:R-:W-:Y:S01]  /*0be0*/  IABS R19, R26 ;  /* 0x0000001a00137213 */ /* 0x000fe20000000000 */
[----:B------:R-:W-:Y:S01]  /*0bf0*/  @!P5 IMAD.IADD R9, R9, 0x1, -R28 ;  /* 0x000000010909d824 */ /* 0x000fe200078e0a1c */
[----:B------:R-:W-:Y:S01]  /*0c00*/  ISETP.GT.U32.AND P5, PT, R28, R13, PT ;  /* 0x0000000d1c00720c */ /* 0x000fe20003fa4070 */
[----:B------:R-:W-:-:S02]  /*0c10*/  IMAD.MOV.U32 R10, RZ, RZ, R5 ;  /* 0x000000ffff0a7224 */ /* 0x000fc400078e0005 */
[----:B------:R-:W-:Y:S01]  /*0c20*/  @!P6 IMAD.MOV R9, RZ, RZ, -R9 ;  /* 0x000000ffff09e224 */ /* 0x000fe200078e0a09 */
[C---:B------:R-:W-:Y:S01]  /*0c30*/  ISETP.GT.U32.AND P6, PT, R28.reuse, R14, PT ;  /* 0x0000000e1c00720c */ /* 0x040fe20003fc4070 */
[----:B------:R-:W-:Y:S01]  /*0c40*/  @!P4 IMAD.MOV R10, RZ, RZ, -R10 ;  /* 0x000000ffff0ac224 */ /* 0x000fe200078e0a0a */
[----:B------:R-:W-:Y:S01]  /*0c50*/  ISETP.GT.U32.AND P4, PT, R28, R12, PT ;  /* 0x0000000c1c00720c */ /* 0x000fe20003f84070 */
[----:B------:R-:W-:Y:S01]  /*0c60*/  @!P0 IMAD.IADD R8, R8, 0x1, -R28 ;  /* 0x0000000108088824 */ /* 0x000fe200078e0a1c */
[----:B------:R-:W-:Y:S01]  /*0c70*/  ISETP.GE.AND P0, PT, R7, RZ, PT ;  /* 0x000000ff0700720c */ /* 0x000fe20003f06270 */
[----:B------:R-:W-:-:S04]  /*0c80*/  IMAD.HI.U32 R5, R6, R17, RZ ;  /* 0x0000001106057227 */ /* 0x000fc800078e00ff */
[----:B------:R-:W-:Y:S01]  /*0c90*/  @!P5 IADD3 R13, R13, -R28, RZ ;  /* 0x8000001c0d0dd210 */ /* 0x000fe20007ffe0ff */
[----:B------:R-:W-:-:S03]  /*0ca0*/  IMAD.HI.U32 R15, R6, R19, RZ ;  /* 0x00000013060f7227 */ /* 0x000fc600078e00ff */
[----:B------:R-:W-:Y:S01]  /*0cb0*/  ISETP.GT.U32.AND P5, PT, R28, R13, PT ;  /* 0x0000000d1c00720c */ /* 0x000fe20003fa4070 */
[--C-:B------:R-:W-:Y:S02]  /*0cc0*/  @!P6 IMAD.IADD R14, R14, 0x1, -R28.reuse ;  /* 0x000000010e0ee824 */ /* 0x100fe400078e0a1c */
[----:B------:R-:W-:Y:S02]  /*0cd0*/  @!P4 IMAD.IADD R12, R12, 0x1, -R28 ;  /* 0x000000010c0cc824 */ /* 0x000fe400078e0a1c */
[----:B------:R-:W-:Y:S01]  /*0ce0*/  @!P0 IMAD.MOV R8, RZ, RZ, -R8 ;  /* 0x000000ffff088224 */ /* 0x000fe200078e0a08 */
[----:B------:R-:W-:Y:S01]  /*0cf0*/  ISETP.GE.AND P0, PT, R16, RZ, PT ;  /* 0x000000ff1000720c */ /* 0x000fe20003f06270 */
[----:B------:R-:W-:Y:S01]  /*0d00*/  IMAD.MOV R5, RZ, RZ, -R5 ;  /* 0x000000ffff057224 */ /* 0x000fe200078e0a05 */
[----:B------:R-:W-:Y:S01]  /*0d10*/  ISETP.GT.U32.AND P4, PT, R28, R12, PT ;  /* 0x0000000c1c00720c */ /* 0x000fe20003f84070 */
[----:B------:R-:W-:Y:S01]  /*0d20*/  IMAD.HI.U32 R16, R6, R21, RZ ;  /* 0x0000001506107227 */ /* 0x000fe200078e00ff */
[----:B------:R-:W-:-:S03]  /*0d30*/  ISETP.GT.U32.AND P6, PT, R28, R14, PT ;  /* 0x0000000e1c00720c */ /* 0x000fc60003fc4070 */
[----:B------:R-:W-:Y:S02]  /*0d40*/  IMAD.MOV R18, RZ, RZ, -R15 ;  /* 0x000000ffff127224 */ /* 0x000fe400078e0a0f */
[C---:B------:R-:W-:Y:S02]  /*0d50*/  IMAD R15, R28.reuse, R5, R17 ;  /* 0x000000051c0f7224 */ /* 0x040fe400078e0211 */
[----:B------:R-:W-:Y:S02]  /*0d60*/  IMAD.MOV R17, RZ, RZ, -R16 ;  /* 0x000000ffff117224 */ /* 0x000fe400078e0a10 */
[C---:B------:R-:W-:Y:S02]  /*0d70*/  IMAD R16, R28.reuse, R18, R19 ;  /* 0x000000121c107224 */ /* 0x040fe400078e0213 */
[--C-:B------:R-:W-:Y:S02]  /*0d80*/  @!P5 IMAD.IADD R13, R13, 0x1, -R28.reuse ;  /* 0x000000010d0dd824 */ /* 0x100fe400078e0a1c */
[C---:B------:R-:W-:Y:S01]  /*0d90*/  IMAD R17, R28.reuse, R17, R21 ;  /* 0x000000111c117224 */ /* 0x040fe200078e0215 */
[----:B------:R-:W-:Y:S01]  /*0da0*/  ISETP.GT.U32.AND P5, PT, R28, R16, PT ;  /* 0x000000101c00720c */ /* 0x000fe20003fa4070 */
[--C-:B------:R-:W-:Y:S01]  /*0db0*/  @!P2 IMAD.IADD R11, R11, 0x1, -R28.reuse ;  /* 0x000000010b0ba824 */ /* 0x100fe200078e0a1c */
[----:B------:R-:W-:Y:S01]  /*0dc0*/  IABS R21, R32 ;  /* 0x0000002000157213 */ /* 0x000fe20000000000 */
[--C-:B------:R-:W-:Y:S01]  /*0dd0*/  @!P4 IMAD.IADD R12, R12, 0x1, -R28.reuse ;  /* 0x000000010c0cc824 */ /* 0x100fe200078e0a1c */
[----:B------:R-:W-:Y:S01]  /*0de0*/  ISETP.GT.U32.AND P4, PT, R28, R15, PT ;  /* 0x0000000f1c00720c */ /* 0x000fe20003f84070 */
[----:B------:R-:W-:Y:S01]  /*0df0*/  @!P6 IMAD.IADD R14, R14, 0x1, -R28 ;  /* 0x000000010e0ee824 */ /* 0x000fe200078e0a1c */
[----:B------:R-:W-:Y:S01]  /*0e00*/  ISETP.GT.U32.AND P6, PT, R28, R17, PT ;  /* 0x000000111c00720c */ /* 0x000fe20003fc4070 */
[----:B------:R-:W-:Y:S01]  /*0e10*/  IMAD.HI.U32 R5, R6, R21, RZ ;  /* 0x0000001506057227 */ /* 0x000fe200078e00ff */
[----:B------:R-:W-:-:S03]  /*0e20*/  ISETP.GT.U32.AND P2, PT, R28, R11, PT ;  /* 0x0000000b1c00720c */ /* 0x000fc60003f44070 */
[----:B------:R-:W-:Y:S02]  /*0e30*/  IMAD.MOV R18, RZ, RZ, -R5 ;  /* 0x000000ffff127224 */ /* 0x000fe400078e0a05 */
[----:B------:R-:W-:Y:S02]  /*0e40*/  @!P5 IMAD.IADD R16, R16, 0x1, -R28 ;  /* 0x000000011010d824 */ /* 0x000fe400078e0a1c */
[----:B------:R-:W-:-:S03]  /*0e50*/  IMAD.HI.U32 R5, R6, R27, RZ ;  /* 0x0000001b06057227 */ /* 0x000fc600078e00ff */
[----:B------:R-:W-:Y:S01]  /*0e60*/  ISETP.GT.U32.AND P5, PT, R28, R16, PT ;  /* 0x000000101c00720c */ /* 0x000fe20003fa4070 */
[--C-:B------:R-:W-:Y:S02]  /*0e70*/  @!P4 IMAD.IADD R15, R15, 0x1, -R28.reuse ;  /* 0x000000010f0fc824 */ /* 0x100fe400078e0a1c */
[--C-:B------:R-:W-:Y:S02]  /*0e80*/  @!P6 IMAD.IADD R17, R17, 0x1, -R28.reuse ;  /* 0x000000011111e824 */ /* 0x100fe400078e0a1c */
[----:B------:R-:W-:Y:S01]  /*0e90*/  IMAD.HI.U32 R19, R6, R29, RZ ;  /* 0x0000001d06137227 */ /* 0x000fe200078e00ff */
[C---:B------:R-:W-:Y:S02]  /*0ea0*/  ISETP.GT.U32.AND P4, PT, R28.reuse, R15, PT ;  /* 0x0000000f1c00720c */ /* 0x040fe40003f84070 */
[----:B------:R-:W-:Y:S01]  /*0eb0*/  ISETP.GT.U32.AND P6, PT, R28, R17, PT ;  /* 0x000000111c00720c */ /* 0x000fe20003fc4070 */
[----:B------:R-:W-:Y:S02]  /*0ec0*/  IMAD.MOV R5, RZ, RZ, -R5 ;  /* 0x000000ffff057224 */ /* 0x000fe400078e0a05 */
[----:B------:R-:W-:Y:S01]  /*0ed0*/  @!P2 IMAD.IADD R11, R11, 0x1, -R28 ;  /* 0x000000010b0ba824 */ /* 0x000fe200078e0a1c */
[----:B------:R-:W-:Y:S01]  /*0ee0*/  ISETP.GE.AND P2, PT, R20, RZ, PT ;  /* 0x000000ff1400720c */ /* 0x000fe20003f46270 */
[----:B------:R-:W-:-:S02]  /*0ef0*/  IMAD.MOV R20, RZ, RZ, -R19 ;  /* 0x000000ffff147224 */ /* 0x000fc400078e0a13 */
[C---:B------:R-:W-:Y:S01]  /*0f00*/  IMAD R19, R28.reuse, R5, R27 ;  /* 0x000000051c137224 */ /* 0x040fe200078e021b */
[----:B------:R-:W-:Y:S01]  /*0f10*/  LOP3.LUT R5, R23, 0x7f, RZ, 0xc0, !PT ;  /* 0x0000007f17057812 */ /* 0x000fe200078ec0ff */
[----:B------:R-:W-:Y:S01]  /*0f20*/  IMAD R18, R28, R18, R21 ;  /* 0x000000121c127224 */ /* 0x000fe200078e0215 */
[----:B------:R-:W-:Y:S01]  /*0f30*/  IABS R21, R35 ;  /* 0x0000002300157213 */ /* 0x000fe20000000000 */
[----:B------:R-:W-:Y:S01]  /*0f40*/  @!P5 IMAD.IADD R16, R16, 0x1, -R28 ;  /* 0x000000011010d824 */ /* 0x000fe200078e0a1c */
[----:B------:R-:W-:Y:S01]  /*0f50*/  ISETP.GT.U32.AND P5, PT, R28, R19, PT ;  /* 0x000000131c00720c */ /* 0x000fe20003fa4070 */
[----:B------:R-:W-:Y:S02]  /*0f60*/  IMAD R155, R0, 0x100, R5 ;  /* 0x00000100009b7824 */ /* 0x000fe400078e0205 */
[----:B------:R-:W-:-:S03]  /*0f70*/  IMAD.HI.U32 R0, R6, R21, RZ ;  /* 0x0000001506007227 */ /* 0x000fc600078e00ff */
[----:B------:R-:W-:Y:S01]  /*0f80*/  IABS R7, R155 ;  /* 0x0000009b00077213 */ /* 0x000fe20000000000 */
[----:B------:R-:W-:Y:S01]  /*0f90*/  IMAD R20, R28, R20, R29 ;  /* 0x000000141c147224 */ /* 0x000fe200078e021d */
[----:B------:R-:W-:Y:S01]  /*0fa0*/  IABS R29, R30 ;  /* 0x0000001e001d7213 */ /* 0x000fe20000000000 */
[--C-:B------:R-:W-:Y:S01]  /*0fb0*/  @!P4 IMAD.IADD R15, R15, 0x1, -R28.reuse ;  /* 0x000000010f0fc824 */ /* 0x100fe200078e0a1c */
[----:B------:R-:W-:Y:S01]  /*0fc0*/  IADD3 R0, -R0, RZ, RZ ;  /* 0x000000ff00007210 */ /* 0x000fe20007ffe1ff */
[----:B------:R-:W-:Y:S01]  /*0fd0*/  @!P6 IMAD.IADD R17, R17, 0x1, -R28 ;  /* 0x000000011111e824 */ /* 0x000fe200078e0a1c */
[----:B------:R-:W-:Y:S01]  /*0fe0*/  ISETP.GT.U32.AND P4, PT, R28, R18, PT ;  /* 0x000000121c00720c */ /* 0x000fe20003f84070 */
[----:B------:R-:W-:Y:S01]  /*0ff0*/  IMAD.HI.U32 R6, R6, R29, RZ ;  /* 0x0000001d06067227 */ /* 0x000fe200078e00ff */
[C---:B------:R-:W-:Y:S01]  /*1000*/  ISETP.GT.U32.AND P6, PT, R28.reuse, R20, PT ;  /* 0x000000141c00720c */ /* 0x040fe20003fc4070 */
[----:B------:R-:W-:Y:S02]  /*1010*/  STL [R1+0xac], R155 ;  /* 0x0000ac9b01007387 */ /* 0x000fe40000100800 */
[----:B------:R-:W-:-:S02]  /*1020*/  IMAD R21, R28, R0, R21 ;  /* 0x000000001c157224 */ /* 0x000fc400078e0215 */
[----:B------:R-:W-:Y:S02]  /*1030*/  IMAD.MOV R6, RZ, RZ, -R6 ;  /* 0x000000ffff067224 */ /* 0x000fe400078e0a06 */
[----:B------:R-:W-:-:S04]  /*1040*/  IMAD.HI.U32 R0, R4, R7, RZ ;  /* 0x0000000704007227 */ /* 0x000fc800078e00ff */
[----:B------:R-:W-:Y:S01]  /*1050*/  @!P5 IMAD.IADD R19, R19, 0x1, -R28 ;  /* 0x000000011313d824 */ /* 0x000fe200078e0a1c */
[----:B------:R-:W-:Y:S01]  /*1060*/  ISETP.GE.AND P5, PT, R22, RZ, PT ;  /* 0x000000ff1600720c */ /* 0x000fe20003fa6270 */
[----:B------:R-:W-:Y:S02]  /*1070*/  IMAD R22, R28, R6, R29 ;  /* 0x000000061c167224 */ /* 0x000fe400078e021d */
[----:B------:R-:W-:Y:S02]  /*1080*/  IMAD.MOV R0, RZ, RZ, -R0 ;  /* 0x000000ffff007224 */ /* 0x000fe400078e0a00 */
[--C-:B------:R-:W-:Y:S01]  /*1090*/  @!P4 IMAD.IADD R18, R18, 0x1, -R28.reuse ;  /* 0x000000011212c824 */ /* 0x100fe200078e0a1c */
[----:B------:R-:W-:Y:S01]  /*10a0*/  ISETP.GT.U32.AND P4, PT, R28, R21, PT ;  /* 0x000000151c00720c */ /* 0x000fe20003f84070 */
[----:B------:R-:W-:Y:S01]  /*10b0*/  @!P6 IMAD.IADD R20, R20, 0x1, -R28 ;  /* 0x000000011414e824 */ /* 0x000fe200078e0a1c */
[----:B------:R-:W-:Y:S01]  /*10c0*/  ISETP.GT.U32.AND P6, PT, R28, R22, PT ;  /* 0x000000161c00720c */ /* 0x000fe20003fc4070 */
[----:B------:R-:W-:Y:S01]  /*10d0*/  IMAD R0, R25, R0, R7 ;  /* 0x0000000019007224 */ /* 0x000fe200078e0207 */
[----:B------:R-:W-:Y:S01]  /*10e0*/  LOP3.LUT R7, RZ, R3, RZ, 0x33, !PT ;  /* 0x00000003ff077212 */ /* 0x000fe200078e33ff */
[----:B------:R-:W-:-:S02]  /*10f0*/  VIADD R154, R155, 0x80 ;  /* 0x000000809b9a7836 */ /* 0x000fc40000000000 */
[----:B------:R-:W-:Y:S01]  /*1100*/  @!P3 IMAD.MOV R11, RZ, RZ, -R11 ;  /* 0x000000ffff0bb224 */ /* 0x000fe200078e0a0b */
[----:B------:R-:W-:Y:S01]  /*1110*/  ISETP.GT.U32.AND P3, PT, R25, R0, PT ;  /* 0x000000001900720c */ /* 0x000fe20003f64070 */
[----:B------:R-:W-:Y:S01]  /*1120*/  @!P5 IMAD.MOV R15, RZ, RZ, -R15 ;  /* 0x000000ffff0fd224 */ /* 0x000fe200078e0a0f */
[----:B------:R-:W-:Y:S01]  /*1130*/  IABS R27, R154 ;  /* 0x0000009a001b7213 */ /* 0x000fe20000000000 */
[----:B------:R-:W-:Y:S01]  /*1140*/  @!P1 IMAD.MOV R12, RZ, RZ, -R12 ;  /* 0x000000ffff0c9224 */ /* 0x000fe200078e0a0c */
[----:B------:R-:W-:Y:S01]  /*1150*/  STL [R1+0xb0], R154 ;  /* 0x0000b09a01007387 */ /* 0x000fe20000100800 */
[----:B------:R-:W-:Y:S01]  /*1160*/  @!P4 IMAD.IADD R21, R21, 0x1, -R28 ;  /* 0x000000011515c824 */ /* 0x000fe200078e0a1c */
[----:B------:R-:W-:Y:S01]  /*1170*/  ISETP.GE.AND P4, PT, R26, RZ, PT ;  /* 0x000000ff1a00720c */ /* 0x000fe20003f86270 */
[----:B------:R-:W-:-:S03]  /*1180*/  IMAD.HI.U32 R4, R4, R27, RZ ;  /* 0x0000001b04047227 */ /* 0x000fc600078e00ff */
[----:B------:R-:W-:Y:S01]  /*1190*/  ISETP.GT.U32.AND P5, PT, R28, R21, PT ;  /* 0x000000151c00720c */ /* 0x000fe20003fa4070 */
[----:B------:R-:W-:Y:S01]  /*11a0*/  @!P6 IMAD.IADD R22, R22, 0x1, -R28 ;  /* 0x000000011616e824 */ /* 0x000fe200078e0a1c */
[----:B------:R-:W-:Y:S01]  /*11b0*/  ISETP.GT.U32.AND P6, PT, R28, R20, PT ;  /* 0x000000141c00720c */ /* 0x000fe20003fc4070 */
[----:B------:R-:W-:Y:S02]  /*11c0*/  IMAD.MOV R4, RZ, RZ, -R4 ;  /* 0x000000ffff047224 */ /* 0x000fe400078e0a04 */
[----:B------:R-:W-:Y:S01]  /*11d0*/  @!P3 IMAD.IADD R0, R0, 0x1, -R25 ;  /* 0x000000010000b824 */ /* 0x000fe200078e0a19 */
[C---:B------:R-:W-:Y:S01]  /*11e0*/  ISETP.GT.U32.AND P3, PT, R28.reuse, R22, PT ;  /* 0x000000161c00720c */ /* 0x040fe20003f64070 */
[C---:B------:R-:W-:Y:S02]  /*11f0*/  IMAD R4, R25.reuse, R4, R27 ;  /* 0x0000000419047224 */ /* 0x040fe400078e021b */
[----:B------:R-:W-:Y:S01]  /*1200*/  @!P0 IMAD.MOV R13, RZ, RZ, -R13 ;  /* 0x000000ffff0d8224 */ /* 0x000fe200078e0a0d */
[C---:B------:R-:W-:Y:S01]  /*1210*/  ISETP.GT.U32.AND P0, PT, R28.reuse, R18, PT ;  /* 0x000000121c00720c */ /* 0x040fe20003f04070 */
[----:B------:R-:W-:Y:S01]  /*1220*/  @!P2 IMAD.MOV R14, RZ, RZ, -R14 ;  /* 0x000000ffff0ea224 */ /* 0x000fe200078e0a0e */
[----:B------:R-:W-:Y:S01]  /*1230*/  ISETP.GT.U32.AND P1, PT, R25, R4, PT ;  /* 0x000000041900720c */ /* 0x000fe20003f24070 */
[----:B------:R-:W-:Y:S01]  /*1240*/  @!P4 IMAD.MOV R16, RZ, RZ, -R16 ;  /* 0x000000ffff10c224 */ /* 0x000fe200078e0a10 */
[----:B------:R-:W-:Y:S01]  /*1250*/  ISETP.GT.U32.AND P2, PT, R28, R19, PT ;  /* 0x000000131c00720c */ /* 0x000fe20003f44070 */
[----:B------:R-:W-:Y:S01]  /*1260*/  IMAD.SHL.U32 R6, R23, 0x10, RZ ;  /* 0x0000001017067824 */ /* 0x000fe200078e00ff */
[----:B------:R-:W-:Y:S01]  /*1270*/  ISETP.GT.U32.AND P4, PT, R25, R0, PT ;  /* 0x000000001900720c */ /* 0x000fe20003f84070 */
[--C-:B------:R-:W-:Y:S01]  /*1280*/  @!P6 IMAD.IADD R20, R20, 0x1, -R28.reuse ;  /* 0x000000011414e824 */ /* 0x100fe200078e0a1c */
[----:B------:R-:W-:Y:S01]  /*1290*/  @!P5 IADD3 R21, R21, -R28, RZ ;  /* 0x8000001c1515d210 */ /* 0x000fe20007ffe0ff */
[--C-:B------:R-:W-:Y:S01]  /*12a0*/  @!P3 IMAD.IADD R22, R22, 0x1, -R28.reuse ;  /* 0x000000011616b824 */ /* 0x100fe200078e0a1c */
[----:B------:R-:W-:Y:S01]  /*12b0*/  ISETP.GE.AND P5, PT, R34, RZ, PT ;  /* 0x000000ff2200720c */ /* 0x000fe20003fa6270 */
[----:B------:R-:W-:Y:S01]  /*12c0*/  IMAD R29, R250, 0x1b, RZ ;  /* 0x0000001bfa1d7824 */ /* 0x000fe200078e02ff */
[----:B------:R-:W-:Y:S01]  /*12d0*/  ISETP.GE.AND P3, PT, R35, RZ, PT ;  /* 0x000000ff2300720c */ /* 0x000fe20003f66270 */
[--C-:B------:R-:W-:Y:S01]  /*12e0*/  @!P0 IMAD.IADD R18, R18, 0x1, -R28.reuse ;  /* 0x0000000112128824 */ /* 0x100fe200078e0a1c */
[----:B------:R-:W-:Y:S01]  /*12f0*/  LOP3.LUT R26, R6, 0x70, RZ, 0xc0, !PT ;  /* 0x00000070061a7812 */ /* 0x000fe200078ec0ff */
[--C-:B------:R-:W-:Y:S01]  /*1300*/  @!P1 IMAD.IADD R4, R4, 0x1, -R25.reuse ;  /* 0x0000000104049824 */ /* 0x100fe200078e0a19 */
[----:B------:R-:W-:Y:S01]  /*1310*/  ISETP.GE.AND P0, PT, R31, RZ, PT ;  /* 0x000000ff1f00720c */ /* 0x000fe20003f06270 */
[----:B------:R-:W-:Y:S01]  /*1320*/  @!P2 IMAD.IADD R19, R19, 0x1, -R28 ;  /* 0x000000011313a824 */ /* 0x000fe200078e0a1c */
[----:B------:R-:W-:Y:S01]  /*1330*/  ISETP.GE.AND P2, PT, R32, RZ, PT ;  /* 0x000000ff2000720c */ /* 0x000fe20003f46270 */
[----:B------:R-:W-:Y:S01]  /*1340*/  @!P4 IMAD.IADD R0, R0, 0x1, -R25 ;  /* 0x000000010000c824 */ /* 0x000fe200078e0a19 */
[----:B------:R-:W-:Y:S01]  /*1350*/  ISETP.GT.U32.AND P1, PT, R25, R4, PT ;  /* 0x000000041900720c */ /* 0x000fe20003f24070 */
[----:B------:R-:W-:Y:S01]  /*1360*/  IMAD R153, R5, 0x80, R26 ;  /* 0x0000008005997824 */ /* 0x000fe200078e021a */
[----:B------:R-:W-:Y:S01]  /*1370*/  ISETP.GE.AND P6, PT, R33, RZ, PT ;  /* 0x000000ff2100720c */ /* 0x000fe20003fc6270 */
[----:B------:R-:W-:Y:S01]  /*1380*/  @!P5 IMAD.MOV R20, RZ, RZ, -R20 ;  /* 0x000000ffff14d224 */ /* 0x000fe200078e0a14 */
[----:B------:R-:W-:Y:S01]  /*1390*/  ISETP.GE.AND P4, PT, R30, RZ, PT ;  /* 0x000000ff1e00720c */ /* 0x000fe20003f86270 */
[----:B------:R-:W-:Y:S01]  /*13a0*/  @!P3 IMAD.MOV R21, RZ, RZ, -R21 ;  /* 0x000000ffff15b224 */ /* 0x000fe200078e0a15 */
[----:B------:R-:W-:Y:S01]  /*13b0*/  LOP3.LUT R6, R23, 0x60, RZ, 0xc0, !PT ;  /* 0x0000006017067812 */ /* 0x000fe200078ec0ff */
[----:B------:R-:W-:Y:S01]  /*13c0*/  STL [R1+0xb8], R153 ;  /* 0x0000b89901007387 */ /* 0x000fe20000100800 */
[----:B------:R-:W-:Y:S01]  /*13d0*/  ISETP.GE.AND P5, PT, R155, RZ, PT ;  /* 0x000000ff9b00720c */ /* 0x000fe20003fa6270 */
[----:B------:R-:W-:Y:S01]  /*13e0*/  @!P0 IMAD.MOV R17, RZ, RZ, -R17 ;  /* 0x000000ffff118224 */ /* 0x000fe200078e0a11 */
[----:B------:R-:W-:Y:S01]  /*13f0*/  ISETP.GE.AND P3, PT, R154, RZ, PT ;  /* 0x000000ff9a00720c */ /* 0x000fe20003f66270 */
[----:B------:R-:W-:Y:S01]  /*1400*/  @!P2 IMAD.MOV R18, RZ, RZ, -R18 ;  /* 0x000000ffff12a224 */ /* 0x000fe200078e0a12 */
[----:B------:R-:W-:Y:S01]  /*1410*/  SHF.L.U32 R5, R5, 0x2, RZ ;  /* 0x0000000205057819 */ /* 0x000fe200000006ff */
[----:B------:R-:W-:Y:S01]  /*1420*/  @!P1 IMAD.IADD R4, R4, 0x1, -R25 ;  /* 0x0000000104049824 */ /* 0x000fe200078e0a19 */
[----:B------:R-:W-:Y:S01]  /*1430*/  SHF.R.U32.HI R6, RZ, 0x1, R6 ;  /* 0x00000001ff067819 */ /* 0x000fe20000011606 */
[----:B------:R-:W-:Y:S01]  /*1440*/  @!P6 IMAD.MOV R19, RZ, RZ, -R19 ;  /* 0x000000ffff13e224 */ /* 0x000fe200078e0a13 */
[----:B------:R-:W-:Y:S01]  /*1450*/  ISETP.NE.AND P0, PT, R3, RZ, PT ;  /* 0x000000ff0300720c */ /* 0x000fe20003f05270 */
[----:B------:R-:W-:Y:S01]  /*1460*/  @!P4 IMAD.MOV R22, RZ, RZ, -R22 ;  /* 0x000000ffff16c224 */ /* 0x000fe200078e0a16 */
[----:B------:R-:W-:Y:S01]  /*1470*/  LOP3.LUT R5, R5, R6, RZ, 0x3c, !PT ;  /* 0x0000000605057212 */ /* 0x000fe200078e3cff */
[----:B------:R-:W-:Y:S01]  /*1480*/  IMAD R6, R152, R251, RZ ;  /* 0x000000fb98067224 */ /* 0x000fe200078e02ff */
[----:B------:R-:W-:Y:S01]  /*1490*/  ISETP.NE.AND P1, PT, R2, RZ, PT ;  /* 0x000000ff0200720c */ /* 0x000fe20003f25270 */
[----:B------:R-:W-:Y:S01]  /*14a0*/  @!P5 IMAD.MOV R0, RZ, RZ, -R0 ;  /* 0x000000ffff00d224 */ /* 0x000fe200078e0a00 */
[C---:B------:R-:W-:Y:S01]  /*14b0*/  SEL R8, R7.reuse, R8, !P0 ;  /* 0x0000000807087207 */ /* 0x040fe20004000000 */
[----:B------:R1:W-:Y:S01]  /*14c0*/  STL [R1+0xbc], R5 ;  /* 0x0000bc0501007387 */ /* 0x0003e20000100800 */
[----:B------:R-:W-:Y:S01]  /*14d0*/  @!P3 IMAD.MOV R4, RZ, RZ, -R4 ;  /* 0x000000ffff04b224 */ /* 0x000fe200078e0a04 */
[----:B------:R-:W-:-:S02]  /*14e0*/  SEL R10, R7, R10, !P0 ;  /* 0x0000000a070a7207 */ /* 0x000fc40004000000 */
[C---:B------:R-:W-:Y:S01]  /*14f0*/  SEL R9, R7.reuse, R9, !P0 ;  /* 0x0000000907097207 */ /* 0x040fe20004000000 */
[----:B------:R2:W-:Y:S01]  /*1500*/  STL.64 [R1+0x188], R2 ;  /* 0x0001880201007387 */ /* 0x0005e20000100a00 */
[C---:B------:R-:W-:Y:S02]  /*1510*/  SEL R11, R7.reuse, R11, !P0 ;  /* 0x0000000b070b7207 */ /* 0x040fe40004000000 */
[C---:B------:R-:W-:Y:S02]  /*1520*/  SEL R12, R7.reuse, R12, !P0 ;  /* 0x0000000c070c7207 */ /* 0x040fe40004000000 */
[----:B-1----:R-:W-:Y:S02]  /*1530*/  LOP3.LUT R5, RZ, R2, RZ, 0x33, !PT ;  /* 0x00000002ff057212 */ /* 0x002fe400078e33ff */
[C---:B------:R-:W-:Y:S02]  /*1540*/  SEL R13, R7.reuse, R13, !P0 ;  /* 0x0000000d070d7207 */ /* 0x040fe40004000000 */
[----:B------:R-:W-:-:S02]  /*1550*/  SEL R14, R7, R14, !P0 ;  /* 0x0000000e070e7207 */ /* 0x000fc40004000000 */
[C---:B------:R-:W-:Y:S01]  /*1560*/  SEL R15, R7.reuse, R15, !P0 ;  /* 0x0000000f070f7207 */ /* 0x040fe20004000000 */
[----:B--2---:R-:W-:Y:S01]  /*1570*/  IMAD.MOV.U32 R3, RZ, RZ, R153 ;  /* 0x000000ffff037224 */ /* 0x004fe200078e0099 */
[C---:B------:R-:W-:Y:S01]  /*1580*/  SEL R16, R7.reuse, R16, !P0 ;  /* 0x0000001007107207 */ /* 0x040fe20004000000 */
[----:B------:R-:W-:Y:S01]  /*1590*/  IMAD R153, R250, 0xf, RZ ;  /* 0x0000000ffa997824 */ /* 0x000fe200078e02ff */
[C---:B------:R-:W-:Y:S02]  /*15a0*/  SEL R17, R7.reuse, R17, !P0 ;  /* 0x0000001107117207 */ /* 0x040fe40004000000 */
[C---:B------:R-:W-:Y:S02]  /*15b0*/  SEL R18, R7.reuse, R18, !P0 ;  /* 0x0000001207127207 */ /* 0x040fe40004000000 */
[C---:B------:R-:W-:Y:S02]  /*15c0*/  SEL R19, R7.reuse, R19, !P0 ;  /* 0x0000001307137207 */ /* 0x040fe40004000000 */
[----:B------:R-:W-:-:S02]  /*15d0*/  SEL R20, R7, R20, !P0 ;  /* 0x0000001407147207 */ /* 0x000fc40004000000 */
[C---:B------:R-:W-:Y:S02]  /*15e0*/  SEL R23, R7.reuse, R21, !P0 ;  /* 0x0000001507177207 */ /* 0x040fe40004000000 */
[C---:B------:R-:W-:Y:S02]  /*15f0*/  SEL R25, R7.reuse, R22, !P0 ;  /* 0x0000001607197207 */ /* 0x040fe40004000000 */
[----:B------:R-:W-:Y:S02]  /*1600*/  SEL R7, R7, R24, !P0 ;  /* 0x0000001807077207 */ /* 0x000fe40004000000 */
[C---:B------:R-:W-:Y:S02]  /*1610*/  SEL R22, R5.reuse, R0, !P1 ;  /* 0x0000000005167207 */ /* 0x040fe40004800000 */
[----:B------:R-:W-:Y:S02]  /*1620*/  SEL R24, R5, R4, !P1 ;  /* 0x0000000405187207 */ /* 0x000fe40004800000 */
[----:B------:R-:W1:Y:S01]  /*1630*/  LDC.64 R4, c[0x0][0x230] ;  /* 0x00008c00ff047b82 */ /* 0x000e620000000a00 */
[----:B------:R-:W-:-:S02]  /*1640*/  LEA R249, P2, R6, UR4, 0x2 ;  /* 0x0000000406f97c11 */ /* 0x000fc4000f8410ff */
[----:B------:R-:W-:Y:S02]  /*1650*/  LOP3.LUT R2, R3, 0x10, RZ, 0x3c, !PT ;  /* 0x0000001003027812 */ /* 0x000fe400078e3cff */
[----:B------:R-:W-:Y:S01]  /*1660*/  LEA.HI.X.SX32 R21, R6, UR5, 0x2, P2 ;  /* 0x0000000506157c11 */ /* 0x000fe200090f16ff */
[----:B------:R-:W-:Y:S02]  /*1670*/  ULDC UR5, c[0x0][0x240] ;  /* 0x0000900000057ab9 */ /* 0x000fe40000000800 */
[----:B------:R-:W2:Y:S01]  /*1680*/  S2UR UR4, SR_CgaCtaId ;  /* 0x00000000000479c3 */ /* 0x000ea20000008800 */
[----:B------:R-:W-:Y:S02]  /*1690*/  IMAD R0, R8, UR5, RZ ;  /* 0x0000000508007c24 */ /* 0x000fe4000f8e02ff */
[----:B------:R-:W-:Y:S02]  /*16a0*/  IMAD R6, R10, UR5, RZ ;  /* 0x000000050a067c24 */ /* 0x000fe4000f8e02ff */
[----:B------:R-:W-:Y:S01]  /*16b0*/  IMAD R8, R9, UR5, RZ ;  /* 0x0000000509087c24 */ /* 0x000fe2000f8e02ff */
[-C--:B------:R-:W-:Y:S01]  /*16c0*/  LEA R218, P0, R0, R249.reuse, 0x2 ;  /* 0x000000f900da7211 */ /* 0x080fe200078010ff */
[----:B------:R-:W-:Y:S01]  /*16d0*/  IMAD R10, R12, UR5, RZ ;  /* 0x000000050c0a7c24 */ /* 0x000fe2000f8e02ff */
[----:B------:R-:W-:Y:S01]  /*16e0*/  LEA R220, P3, R6, R249, 0x2 ;  /* 0x000000f906dc7211 */ /* 0x000fe200078610ff */
[----:B------:R-:W-:Y:S01]  /*16f0*/  IMAD R9, R11, UR5, RZ ;  /* 0x000000050b097c24 */ /* 0x000fe2000f8e02ff */
[----:B------:R-:W-:Y:S01]  /*1700*/  LEA.HI.X.SX32 R219, R0, R21, 0x2, P0 ;  /* 0x0000001500db7211 */ /* 0x000fe200000f16ff */
[----:B------:R-:W-:Y:S01]  /*1710*/  IMAD R11, R13, UR5, RZ ;  /* 0x000000050d0b7c24 */ /* 0x000fe2000f8e02ff */
[----:B------:R-:W-:Y:S01]  /*1720*/  LEA R226, P6, R10, R249, 0x2 ;  /* 0x000000f90ae27211 */ /* 0x000fe200078c10ff */
[----:B------:R-:W-:Y:S01]  /*1730*/  IMAD R13, R15, UR5, RZ ;  /* 0x000000050f0d7c24 */ /* 0x000fe2000f8e02ff */
[-C--:B------:R-:W-:Y:S01]  /*1740*/  LEA.HI.X.SX32 R221, R6, R21.reuse, 0x2, P3 ;  /* 0x0000001506dd7211 */ /* 0x080fe200018f16ff */
[----:B------:R-:W-:Y:S01]  /*1750*/  IMAD R15, R17, UR5, RZ ;  /* 0x00000005110f7c24 */ /* 0x000fe2000f8e02ff */
[----:B------:R-:W-:Y:S01]  /*1760*/  LEA.HI.X.SX32 R227, R10, R21, 0x2, P6 ;  /* 0x000000150ae37211 */ /* 0x000fe200030f16ff */
[----:B------:R-:W-:Y:S01]  /*1770*/  IMAD R17, R19, UR5, RZ ;  /* 0x0000000513117c24 */ /* 0x000fe2000f8e02ff */
[----:B-1----:R-:W-:Y:S01]  /*1780*/  IADD3 R0, R4, -0x1, RZ ;  /* 0xffffffff04007810 */ /* 0x002fe20007ffe0ff */
[----:B------:R-:W-:Y:S01]  /*1790*/  IMAD R12, R14, UR5, RZ ;  /* 0x000000050e0c7c24 */ /* 0x000fe2000f8e02ff */
[-C--:B------:R-:W-:Y:S01]  /*17a0*/  LEA R232, P2, R13, R249.reuse, 0x2 ;  /* 0x000000f90de87211 */ /* 0x080fe200078410ff */
[----:B------:R-:W-:Y:S01]  /*17b0*/  IMAD R14, R16, UR5, RZ ;  /* 0x00000005100e7c24 */ /* 0x000fe2000f8e02ff */
[-C--:B------:R-:W-:Y:S01]  /*17c0*/  LEA R240, P6, R17, R249.reuse, 0x2 ;  /* 0x000000f911f07211 */ /* 0x080fe200078c10ff */
[----:B------:R-:W-:Y:S01]  /*17d0*/  IMAD R16, R18, UR5, RZ ;  /* 0x0000000512107c24 */ /* 0x000fe2000f8e02ff */
[-C--:B------:R-:W-:Y:S01]  /*17e0*/  LEA R224, P5, R9, R249.reuse, 0x2 ;  /* 0x000000f909e07211 */ /* 0x080fe200078a10ff */
[----:B------:R-:W-:Y:S01]  /*17f0*/  IMAD R18, R20, UR5, RZ ;  /* 0x0000000514127c24 */ /* 0x000fe2000f8e02ff */
[----:B------:R-:W-:Y:S01]  /*1800*/  LEA R234, P3, R14, R249, 0x2 ;  /* 0x000000f90eea7211 */ /* 0x000fe200078610ff */
[----:B------:R-:W-:Y:S01]  /*1810*/  IMAD R20, R25, UR5, RZ ;  /* 0x0000000519147c24 */ /* 0x000fe2000f8e02ff */
[----:B------:R-:W-:Y:S01]  /*1820*/  LEA.HI.X.SX32 R241, R17, R21, 0x2, P6 ;  /* 0x0000001511f17211 */ /* 0x000fe200030f16ff */
[----:B------:R-:W-:Y:S01]  /*1830*/  IMAD R7, R7, UR5, RZ ;  /* 0x0000000507077c24 */ /* 0x000fe2000f8e02ff */
[----:B------:R-:W-:Y:S01]  /*1840*/  ISETP.GE.U32.AND P6, PT, R0, 0x7fffffe0, PT ;  /* 0x7fffffe00000780c */ /* 0x000fe20003fc6070 */
[----:B------:R-:W-:Y:S01]  /*1850*/  IMAD R19, R23, UR5, RZ ;  /* 0x0000000517137c24 */ /* 0x000fe2000f8e02ff */
[----:B------:R-:W-:Y:S01]  /*1860*/  LEA R222, P4, R8, R249, 0x2 ;  /* 0x000000f908de7211 */ /* 0x000fe200078810ff */
[----:B------:R-:W-:Y:S01]  /*1870*/  IMAD R0, R22, R5, RZ ;  /* 0x0000000516007224 */ /* 0x000fe200078e02ff */
[----:B------:R-:W-:Y:S01]  /*1880*/  LEA R228, P0, R11, R249, 0x2 ;  /* 0x000000f90be47211 */ /* 0x000fe200078010ff */
[----:B------:R-:W-:Y:S01]  /*1890*/  IMAD R5, R24, R5, RZ ;  /* 0x0000000518057224 */ /* 0x000fe200078e02ff */
[----:B------:R-:W-:Y:S01]  /*18a0*/  LEA R230, P1, R12, R249, 0x2 ;  /* 0x000000f90ce67211 */ /* 0x000fe200078210ff */
[----:B------:R-:W-:Y:S01]  /*18b0*/  VIADD R6, R4, 0xfffffffe ;  /* 0xfffffffe04067836 */ /* 0x000fe20000000000 */
[----:B------:R-:W-:Y:S01]  /*18c0*/  LEA.HI.X.SX32 R233, R13, R21, 0x2, P2 ;  /* 0x000000150de97211 */ /* 0x000fe200010f16ff */
[----:B--2---:R-:W-:Y:S01]  /*18d0*/  ULEA UR7, UR4, UR7, 0x18 ;  /* 0x0000000704077291 */ /* 0x004fe2000f8ec03f */
[----:B------:R-:W-:Y:S01]  /*18e0*/  LEA R246, P2, R20, R249, 0x2 ;  /* 0x000000f914f67211 */ /* 0x000fe200078410ff */
[----:B------:R-:W-:Y:S01]  /*18f0*/  STL.64 [R1+0x190], R218 ;  /* 0x000190da01007387 */ /* 0x000fe20000100a00 */
[----:B------:R-:W-:Y:S01]  /*1900*/  LEA.HI.X.SX32 R235, R14, R21, 0x2, P3 ;  /* 0x000000150eeb7211 */ /* 0x000fe200018f16ff */
[C---:B------:R-:W-:Y:S01]  /*1910*/  VIADD R13, R4.reuse, 0xffffffe6 ;  /* 0xffffffe6040d7836 */ /* 0x040fe20000000000 */
[----:B------:R-:W-:Y:S01]  /*1920*/  LEA R248, P3, R7, R249, 0x2 ;  /* 0x000000f907f87211 */ /* 0x000fe200078610ff */
[----:B------:R-:W-:Y:S01]  /*1930*/  STL.64 [R1+0x198], R220 ;  /* 0x000198dc01007387 */ /* 0x000fe20000100a00 */
[-C--:B------:R-:W-:Y:S01]  /*1940*/  LEA.HI.X.SX32 R225, R9, R21.reuse, 0x2, P5 ;  /* 0x0000001509e17211 */ /* 0x080fe200028f16ff */
[----:B------:R-:W-:Y:S01]  /*1950*/  VIADD R17, R4, 0xffffffe2 ;  /* 0xffffffe204117836 */ /* 0x000fe20000000000 */
[----:B------:R-:W-:Y:S01]  /*1960*/  LEA.HI.X.SX32 R223, R8, R21, 0x2, P4 ;  /* 0x0000001508df7211 */ /* 0x000fe200020f16ff */
[----:B------:R-:W-:Y:S01]  /*1970*/  VIADD R8, R4, 0xfffffffc ;  /* 0xfffffffc04087836 */ /* 0x000fe20000000000 */
[----:B------:R-:W-:Y:S01]  /*1980*/  LEA R238, P5, R16, R249, 0x2 ;  /* 0x000000f910ee7211 */ /* 0x000fe200078a10ff */
[----:B------:R-:W-:Y:S01]  /*1990*/  VIADD R252, R4, 0x1f ;  /* 0x0000001f04fc7836 */ /* 0x000fe20000000000 */
[-C--:B------:R-:W-:Y:S01]  /*19a0*/  LEA.HI.X.SX32 R229, R11, R21.reuse, 0x2, P0 ;  /* 0x000000150be57211 */ /* 0x080fe200000f16ff */
[----:B------:R-:W-:Y:S01]  /*19b0*/  STL.64 [R1+0x1a0], R222 ;  /* 0x0001a0de01007387 */ /* 0x000fe20000100a00 */
[----:B------:R-:W-:Y:S01]  /*19c0*/  LEA.HI.X.SX32 R231, R12, R21, 0x2, P1 ;  /* 0x000000150ce77211 */ /* 0x000fe200008f16ff */
[----:B------:R-:W-:Y:S01]  /*19d0*/  VIADD R12, R4, 0xffffffe5 ;  /* 0xffffffe5040c7836 */ /* 0x000fe20000000000 */
[-C--:B------:R-:W-:Y:S01]  /*19e0*/  LEA R236, P4, R15, R249.reuse, 0x2 ;  /* 0x000000f90fec7211 */ /* 0x080fe200078810ff */
[----:B------:R-:W-:Y:S01]  /*19f0*/  STL.64 [R1+0x1a8], R224 ;  /* 0x0001a8e001007387 */ /* 0x000fe20000100a00 */
[----:B------:R-:W-:-:S02]  /*1a00*/  LEA R242, P0, R18, R249, 0x2 ;  /* 0x000000f912f27211 */ /* 0x000fc400078010ff */
[----:B------:R-:W-:Y:S01]  /*1a10*/  LEA R244, P1, R19, R249, 0x2 ;  /* 0x000000f913f47211 */ /* 0x000fe200078210ff */
[----:B------:R-:W-:Y:S01]  /*1a20*/  STL.64 [R1+0x1b0], R226 ;  /* 0x0001b0e201007387 */ /* 0x000fe20000100a00 */
[-C--:B------:R-:W-:Y:S02]  /*1a30*/  LEA.HI.X.SX32 R247, R20, R21.reuse, 0x2, P2 ;  /* 0x0000001514f77211 */ /* 0x080fe400010f16ff */
[-C--:B------:R-:W-:Y:S01]  /*1a40*/  LEA.HI.X.SX32 R249, R7, R21.reuse, 0x2, P3 ;  /* 0x0000001507f97211 */ /* 0x080fe200018f16ff */
[----:B------:R-:W-:Y:S01]  /*1a50*/  VIADD R7, R4, 0xfffffffd ;  /* 0xfffffffd04077836 */ /* 0x000fe20000000000 */
[C---:B------:R-:W-:Y:S01]  /*1a60*/  LEA R202, P2, R5.reuse, UR8, 0x2 ;  /* 0x0000000805ca7c11 */ /* 0x040fe2000f8410ff */
[----:B------:R-:W-:Y:S01]  /*1a70*/  STL.64 [R1+0x1b8], R228 ;  /* 0x0001b8e401007387 */ /* 0x000fe20000100a00 */
[----:B------:R-:W-:Y:S02]  /*1a80*/  LEA R204, P3, R0, UR8, 0x2 ;  /* 0x0000000800cc7c11 */ /* 0x000fe4000f8610ff */
[-C--:B------:R-:W-:Y:S01]  /*1a90*/  LEA.HI.X.SX32 R239, R16, R21.reuse, 0x2, P5 ;  /* 0x0000001510ef7211 */ /* 0x080fe200028f16ff */
[----:B------:R-:W-:Y:S01]  /*1aa0*/  STL.64 [R1+0x1c0], R230 ;  /* 0x0001c0e601007387 */ /* 0x000fe20000100a00 */
[----:B------:R-:W-:Y:S01]  /*1ab0*/  ISETP.GE.U32.AND P5, PT, R6, 0x7fffffdf, PT ;  /* 0x7fffffdf0600780c */ /* 0x000fe20003fa6070 */
[----:B------:R-:W-:Y:S01]  /*1ac0*/  VIADD R6, R4, 0xfffffffb ;  /* 0xfffffffb04067836 */ /* 0x000fe20000000000 */
[----:B------:R-:W-:Y:S01]  /*1ad0*/  LEA.HI.X.SX32 R203, R5, UR9, 0x2, P2 ;  /* 0x0000000905cb7c11 */ /* 0x000fe200090f16ff */
[----:B------:R-:W-:Y:S01]  /*1ae0*/  VIADD R5, R3, UR7 ;  /* 0x0000000703057c36 */ /* 0x000fe20008000000 */
[----:B------:R-:W-:Y:S01]  /*1af0*/  LEA.HI.X.SX32 R205, R0, UR9, 0x2, P3 ;  /* 0x0000000900cd7c11 */ /* 0x000fe200098f16ff */
[----:B------:R-:W-:Y:S01]  /*1b00*/  VIADD R0, R4, 0xfffffff8 ;  /* 0xfffffff804007836 */ /* 0x000fe20000000000 */
[-C--:B------:R-:W-:Y:S01]  /*1b10*/  LEA.HI.X.SX32 R245, R19, R21.reuse, 0x2, P1 ;  /* 0x0000001513f57211 */ /* 0x080fe200008f16ff */
[C---:B------:R-:W-:Y:S01]  /*1b20*/  IMAD.WIDE R198, R250.reuse, 0x4, R202 ;  /* 0x00000004fac67825 */ /* 0x040fe200078e02ca */
[----:B------:R-:W-:Y:S01]  /*1b30*/  ISETP.GE.U32.AND P1, PT, R7, 0x7fffffde, PT ;  /* 0x7fffffde0700780c */ /* 0x000fe20003f26070 */
[----:B------:R-:W-:Y:S01]  /*1b40*/  @!PT LDS RZ, [RZ] ;  /* 0x00000000fffff984 */ /* 0x000fe20000000800 */
[----:B------:R-:W-:Y:S01]  /*1b50*/  @!PT LDS RZ, [RZ] ;  /* 0x00000000fffff984 */ /* 0x000fe20000000800 */
[----:B------:R-:W-:Y:S01]  /*1b60*/  @!PT LDS RZ, [RZ] ;  /* 0x00000000fffff984 */ /* 0x000fe20000000800 */
[----:B------:R-:W-:Y:S01]  /*1b70*/  LDGSTS.E [R5], desc[UR14][R204.64], !P6 ;  /* 0x00000000cc057fae */ /* 0x000fe2000f12184e */
[-C--:B------:R-:W-:Y:S01]  /*1b80*/  LEA.HI.X.SX32 R237, R15, R21.reuse, 0x2, P4 ;  /* 0x000000150fed7211 */ /* 0x080fe200020f16ff */
[--C-:B------:R-:W-:Y:S01]  /*1b90*/  IMAD.WIDE R200, R250, 0x4, R204.reuse ;  /* 0x00000004fac87825 */ /* 0x100fe200078e02cc */
[----:B------:R-:W-:Y:S01]  /*1ba0*/  ISETP.GE.U32.AND P4, PT, R8, 0x7fffffdd, PT ;  /* 0x7fffffdd0800780c */ /* 0x000fe20003f86070 */
[----:B------:R-:W-:Y:S01]  /*1bb0*/  LDGSTS.E [R5+0x4000], desc[UR14][R202.64], !P6 ;  /* 0x04000000ca057fae */ /* 0x000fe2000f12184e */
[----:B------:R-:W-:Y:S01]  /*1bc0*/  ISETP.GE.U32.AND P6, PT, R0, 0x7fffffd9, PT ;  /* 0x7fffffd90000780c */ /* 0x000fe20003fc6070 */
[----:B------:R-:W-:Y:S01]  /*1bd0*/  VIADD R0, R4, 0xfffffff7 ;  /* 0xfffffff704007836 */ /* 0x000fe20000000000 */
[----:B------:R-:W-:Y:S01]  /*1be0*/  LEA.HI.X.SX32 R243, R18, R21, 0x2, P0 ;  /* 0x0000001512f37211 */ /* 0x000fe200000f16ff */
[----:B------:R-:W-:Y:S01]  /*1bf0*/  LDGSTS.E [R5+0x4], desc[UR14][R200.64], !P5 ;  /* 0x00004000c8057fae */ /* 0x000fe2000e92184e */
[----:B------:R-:W-:Y:S01]  /*1c00*/  IMAD.WIDE R196, R195, 0x4, R204 ;  /* 0x00000004c3c47825 */ /* 0x000fe200078e02cc */
[----:B------:R-:W-:-:S02]  /*1c10*/  ISETP.GE.U32.AND P0, PT, R6, 0x7fffffdc, PT ;  /* 0x7fffffdc0600780c */ /* 0x000fc40003f06070 */
[----:B------:R-:W-:Y:S01]  /*1c20*/  LDGSTS.E [R5+0x4004], desc[UR14][R198.64], !P5 ;  /* 0x04004000c6057fae */ /* 0x000fe2000e92184e */
[----:B------:R-:W-:Y:S01]  /*1c30*/  IMAD.WIDE R194, R195, 0x4, R202 ;  /* 0x00000004c3c27825 */ /* 0x000fe200078e02ca */
[----:B------:R-:W-:Y:S02]  /*1c40*/  ISETP.GE.U32.AND P5, PT, R0, 0x7fffffd8, PT ;  /* 0x7fffffd80000780c */ /* 0x000fe40003fa6070 */
[----:B------:R-:W-:Y:S01]  /*1c50*/  LDGSTS.E [R5+0x8], desc[UR14][R196.64], !P1 ;  /* 0x00008000c4057fae */ /* 0x000fe2000c92184e */
[C---:B------:R-:W-:Y:S01]  /*1c60*/  VIADD R0, R4.reuse, 0xfffffff6 ;  /* 0xfffffff604007836 */ /* 0x040fe20000000000 */
[C---:B------:R-:W-:Y:S01]  /*1c70*/  IADD3 R9, R4.reuse, -0x16, RZ ;  /* 0xffffffea04097810 */ /* 0x040fe20007ffe0ff */
[C---:B------:R-:W-:Y:S01]  /*1c80*/  VIADD R6, R4.reuse, 0xfffffffa ;  /* 0xfffffffa04067836 */ /* 0x040fe20000000000 */
[----:B------:R-:W-:Y:S01]  /*1c90*/  LDGSTS.E [R5+0x4008], desc[UR14][R194.64], !P1 ;  /* 0x04008000c2057fae */ /* 0x000fe2000c92184e */
[----:B------:R-:W-:Y:S01]  /*1ca0*/  VIADD R7, R4, 0xfffffff9 ;  /* 0xfffffff904077836 */ /* 0x000fe20000000000 */
[----:B------:R-:W-:Y:S01]  /*1cb0*/  ISETP.GE.U32.AND P1, PT, R0, 0x7fffffd7, PT ;  /* 0x7fffffd70000780c */ /* 0x000fe20003f26070 */
[C---:B------:R-:W-:Y:S01]  /*1cc0*/  IMAD.WIDE R192, R191.reuse, 0x4, R204 ;  /* 0x00000004bfc07825 */ /* 0x040fe200078e02cc */
[----:B------:R-:W-:Y:S01]  /*1cd0*/  IADD3 R0, R4, -0xb, RZ ;  /* 0xfffffff504007810 */ /* 0x000fe20007ffe0ff */
[----:B------:R1:W-:Y:S01]  /*1ce0*/  STL [R1+0x184], R2 ;  /* 0x0001840201007387 */ /* 0x0003e20000100800 */
[----:B------:R-:W-:Y:S01]  /*1cf0*/  ISETP.GE.U32.AND P3, PT, R6, 0x7fffffdb, PT ;  /* 0x7fffffdb0600780c */ /* 0x000fe20003f66070 */
[----:B------:R-:W-:Y:S01]  /*1d00*/  IMAD.WIDE R190, R191, 0x4, R202 ;  /* 0x00000004bfbe7825 */ /* 0x000fe200078e02ca */
[----:B------:R-:W-:Y:S01]  /*1d10*/  ISETP.GE.U32.AND P2, PT, R7, 0x7fffffda, PT ;  /* 0x7fffffda0700780c */ /* 0x000fe20003f46070 */
[----:B------:R-:W-:Y:S02]  /*1d20*/  LDGSTS.E [R5+0xc], desc[UR14][R192.64], !P4 ;  /* 0x0000c000c0057fae */ /* 0x000fe4000e12184e */
[----:B------:R-:W-:-:S02]  /*1d30*/  VIADD R7, R2, UR7 ;  /* 0x0000000702077c36 */ /* 0x000fc40008000000 */
[----:B------:R-:W-:Y:S01]  /*1d40*/  LDGSTS.E [R5+0x400c], desc[UR14][R190.64], !P4 ;  /* 0x0400c000be057fae */ /* 0x000fe2000e12184e */
[----:B------:R-:W-:Y:S01]  /*1d50*/  IMAD.WIDE R188, R187, 0x4, R204 ;  /* 0x00000004bbbc7825 */ /* 0x000fe200078e02cc */
[----:B------:R-:W-:Y:S02]  /*1d60*/  ISETP.GE.U32.AND P4, PT, R0, 0x7fffffd6, PT ;  /* 0x7fffffd60000780c */ /* 0x000fe40003f86070 */
[----:B-1----:R-:W-:Y:S01]  /*1d70*/  LOP3.LUT R2, R3, 0x20, RZ, 0x3c, !PT ;  /* 0x0000002003027812 */ /* 0x002fe200078e3cff */
[----:B------:R-:W-:Y:S01]  /*1d80*/  IMAD.WIDE R186, R187, 0x4, R202 ;  /* 0x00000004bbba7825 */ /* 0x000fe200078e02ca */
[----:B------:R-:W-:Y:S03]  /*1d90*/  LDGSTS.E [R7], desc[UR14][R188.64], !P0 ;  /* 0x00000000bc077fae */ /* 0x000fe6000c12184e */
[----:B------:R-:W-:Y:S01]  /*1da0*/  VIADD R0, R4, 0xfffffff4 ;  /* 0xfffffff404007836 */ /* 0x000fe20000000000 */
[----:B------:R-:W-:Y:S01]  /*1db0*/  LDGSTS.E [R7+0x4000], desc[UR14][R186.64], !P0 ;  /* 0x04000000ba077fae */ /* 0x000fe2000c12184e */
[----:B------:R-:W-:-:S03]  /*1dc0*/  IMAD.WIDE R184, R183, 0x4, R204 ;  /* 0x00000004b7b87825 */ /* 0x000fc600078e02cc */
[----:B------:R-:W-:Y:S01]  /*1dd0*/  ISETP.GE.U32.AND P0, PT, R0, 0x7fffffd5, PT ;  /* 0x7fffffd50000780c */ /* 0x000fe20003f06070 */
[----:B------:R-:W-:Y:S01]  /*1de0*/  IMAD.WIDE R182, R183, 0x4, R202 ;  /* 0x00000004b7b67825 */ /* 0x000fe200078e02ca */
[----:B------:R-:W-:Y:S03]  /*1df0*/  LDGSTS.E [R7+0x4], desc[UR14][R184.64], !P3 ;  /* 0x00004000b8077fae */ /* 0x000fe6000d92184e */
        /* <DEDUP_REMOVED lines=13> */
[----:B------:R1:W-:Y:S01]  /*1ed0*/  LDGSTS.E [R7+0x400c], desc[UR14][R174.64], !P6 ;  /* 0x0400c000ae077fae */ /* 0x0003e2000f12184e */
[----:B------:R-:W-:Y:S02]  /*1ee0*/  VIADD R21, R2, UR7 ;  /* 0x0000000702157c36 */ /* 0x000fe40008000000 */
[C---:B------:R-:W-:Y:S01]  /*1ef0*/  IMAD.WIDE R172, R171.reuse, 0x4, R204 ;  /* 0x00000004abac7825 */ /* 0x040fe200078e02cc */
[----:B------:R-:W-:Y:S01]  /*1f00*/  ISETP.GE.U32.AND P6, PT, R0, 0x7fffffcd, PT ;  /* 0x7fffffcd0000780c */ /* 0x000fe20003fc6070 */
[----:B------:R2:W-:Y:S02]  /*1f10*/  STL [R1+0x180], R2 ;  /* 0x0001800201007387 */ /* 0x0005e40000100800 */
[----:B------:R-:W-:-:S02]  /*1f20*/  IMAD.WIDE R170, R171, 0x4, R202 ;  /* 0x00000004abaa7825 */ /* 0x000fc400078e02ca */
[----:B------:R-:W-:Y:S02]  /*1f30*/  LDGSTS.E [R21], desc[UR14][R172.64], !P5 ;  /* 0x00000000ac157fae */ /* 0x000fe4000e92184e */
[C---:B------:R-:W-:Y:S01]  /*1f40*/  VIADD R0, R4.reuse, 0xffffffed ;  /* 0xffffffed04007836 */ /* 0x040fe20000000000 */
[----:B-1----:R-:W-:Y:S01]  /*1f50*/  SEL R7, RZ, 0x1, P6 ;  /* 0x00000001ff077807 */ /* 0x002fe20003000000 */
[C---:B------:R-:W-:Y:S01]  /*1f60*/  VIADD R5, R4.reuse, 0xffffffee ;  /* 0xffffffee04057836 */ /* 0x040fe20000000000 */
[----:B------:R-:W-:Y:S01]  /*1f70*/  LDGSTS.E [R21+0x4000], desc[UR14][R170.64], !P5 ;  /* 0x04000000aa157fae */ /* 0x000fe2000e92184e */
[----:B------:R-:W-:Y:S01]  /*1f80*/  VIADD R16, R4, 0xffffffe3 ;  /* 0xffffffe304107836 */ /* 0x000fe20000000000 */
[----:B------:R-:W-:Y:S01]  /*1f90*/  ISETP.GE.U32.AND P5, PT, R0, 0x7fffffce, PT ;  /* 0x7fffffce0000780c */ /* 0x000fe20003fa6070 */
[C---:B------:R-:W-:Y:S01]  /*1fa0*/  VIADD R0, R4.reuse, 0xffffffef ;  /* 0xffffffef04007836 */ /* 0x040fe20000000000 */
[----:B------:R-:W-:Y:S01]  /*1fb0*/  ISETP.GE.U32.AND P6, PT, R5, 0x7fffffcf, PT ;  /* 0x7fffffcf0500780c */ /* 0x000fe20003fc6070 */
[C---:B------:R-:W-:Y:S01]  /*1fc0*/  VIADD R5, R4.reuse, 0xffffffe8 ;  /* 0xffffffe804057836 */ /* 0x040fe20000000000 */
[----:B------:R-:W-:Y:S01]  /*1fd0*/  SEL R8, RZ, 0x1fffe, P5 ;  /* 0x0001fffeff087807 */ /* 0x000fe20002800000 */
[----:B--2---:R-:W-:Y:S01]  /*1fe0*/  VIADD R2, R4, 0xffffffe0 ;  /* 0xffffffe004027836 */ /* 0x004fe20000000000 */
[----:B------:R-:W-:Y:S01]  /*1ff0*/  ISETP.GE.U32.AND P5, PT, R0, 0x7fffffd0, PT ;  /* 0x7fffffd00000780c */ /* 0x000fe20003fa6070 */
[----:B------:R-:W-:Y:S01]  /*2000*/  VIADD R0, R4, 0xffffffe9 ;  /* 0xffffffe904007836 */ /* 0x000fe20000000000 */
[----:B------:R-:W-:Y:S01]  /*2010*/  SEL R6, RZ, 0x4, P6 ;  /* 0x00000004ff067807 */ /* 0x000fe20003000000 */
[----:B------:R-:W-:Y:S01]  /*2020*/  IMAD.IADD R7, R7, 0x1, R8 ;  /* 0x0000000107077824 */ /* 0x000fe200078e0208 */
[----:B------:R-:W-:Y:S01]  /*2030*/  ISETP.GE.U32.AND P6, PT, R5, 0x7fffffc9, PT ;  /* 0x7fffffc90500780c */ /* 0x000fe20003fc6070 */
[C---:B------:R-:W-:Y:S01]  /*2040*/  IMAD.WIDE R168, R167.reuse, 0x4, R204 ;  /* 0x00000004a7a87825 */ /* 0x040fe200078e02cc */
[----:B------:R-:W-:Y:S01]  /*2050*/  SEL R5, RZ, 0x7fff8, P5 ;  /* 0x0007fff8ff057807 */ /* 0x000fe20002800000 */
[----:B------:R1:W-:Y:S01]  /*2060*/  STL [R1+0xb4], R2 ;  /* 0x0000b40201007387 */ /* 0x0003e20000100800 */
[----:B------:R-:W-:Y:S01]  /*2070*/  ISETP.GE.U32.AND P5, PT, R0, 0x7fffffca, PT ;  /* 0x7fffffca0000780c */ /* 0x000fe20003fa6070 */
[C---:B------:R-:W-:Y:S01]  /*2080*/  VIADD R0, R4.reuse, 0xffffffeb ;  /* 0xffffffeb04007836 */ /* 0x040fe20000000000 */
[----:B------:R-:W-:Y:S01]  /*2090*/  SEL R10, RZ, 0x1, P6 ;  /* 0x00000001ff0a7807 */ /* 0x000fe20003000000 */
[----:B------:R-:W-:Y:S01]  /*20a0*/  IMAD.WIDE R166, R167, 0x4, R202 ;  /* 0x00000004a7a67825 */ /* 0x000fe200078e02ca */
[----:B------:R-:W-:Y:S01]  /*20b0*/  ISETP.GE.U32.AND P6, PT, R9, 0x7fffffcb, PT ;  /* 0x7fffffcb0900780c */ /* 0x000fe20003fc6070 */
[----:B------:R-:W-:Y:S01]  /*20c0*/  LDGSTS.E [R21+0x4], desc[UR14][R168.64], !P1 ;  /* 0x00004000a8157fae */ /* 0x000fe2000c92184e */
[----:B------:R-:W-:Y:S01]  /*20d0*/  SEL R11, RZ, 0x1fffe, P5 ;  /* 0x0001fffeff0b7807 */ /* 0x000fe20002800000 */
[----:B------:R-:W-:Y:S01]  /*20e0*/  VIADD R9, R4, 0xffffffe4 ;  /* 0xffffffe404097836 */ /* 0x000fe20000000000 */
[----:B------:R-:W-:Y:S01]  /*20f0*/  ISETP.GE.U32.AND P5, PT, R0, 0x7fffffcc, PT ;  /* 0x7fffffcc0000780c */ /* 0x000fe20003fa6070 */
[----:B------:R-:W-:Y:S01]  /*2100*/  LDGSTS.E [R21+0x4004], desc[UR14][R166.64], !P1 ;  /* 0x04004000a6157fae */ /* 0x000fe2000c92184e */
[----:B------:R-:W-:Y:S01]  /*2110*/  SEL R0, RZ, 0x4, P6 ;  /* 0x00000004ff007807 */ /* 0x000fe20003000000 */
[----:B------:R-:W-:Y:S01]  /*2120*/  IMAD.IADD R10, R10, 0x1, R11 ;  /* 0x000000010a0a7824 */ /* 0x000fe200078e020b */
[----:B------:R-:W-:Y:S01]  /*2130*/  ISETP.GE.U32.AND P6, PT, R9, 0x7fffffc5, PT ;  /* 0x7fffffc50900780c */ /* 0x000fe20003fc6070 */
[----:B------:R-:W-:Y:S01]  /*2140*/  VIADD R18, R4, 0xfffffff1 ;  /* 0xfffffff104127836 */ /* 0x000fe20000000000 */
[----:B------:R-:W-:Y:S01]  /*2150*/  SEL R9, RZ, 0x7fff8, P5 ;  /* 0x0007fff8ff097807 */ /* 0x000fe20002800000 */
[----:B------:R-:W-:Y:S01]  /*2160*/  IMAD.WIDE R154, R157, 0x4, R204 ;  /* 0x000000049d9a7825 */ /* 0x000fe200078e02cc */
[----:B------:R-:W-:-:S02]  /*2170*/  ISETP.GE.U32.AND P5, PT, R12, 0x7fffffc6, PT ;  /* 0x7fffffc60c00780c */ /* 0x000fc40003fa6070 */
[----:B------:R-:W-:Y:S01]  /*2180*/  SEL R14, RZ, 0x1, P6 ;  /* 0x00000001ff0e7807 */ /* 0x000fe20003000000 */
[C---:B------:R-:W-:Y:S01]  /*2190*/  VIADD R12, R4.reuse, 0xffffffe7 ;  /* 0xffffffe7040c7836 */ /* 0x040fe20000000000 */
[----:B------:R-:W-:Y:S01]  /*21a0*/  ISETP.GE.U32.AND P6, PT, R13, 0x7fffffc7, PT ;  /* 0x7fffffc70d00780c */ /* 0x000fe20003fc6070 */
[----:B------:R-:W-:Y:S01]  /*21b0*/  VIADD R13, R4, 0xffffffe1 ;  /* 0xffffffe1040d7836 */ /* 0x000fe20000000000 */
[----:B------:R-:W-:Y:S01]  /*21c0*/  SEL R15, RZ, 0x1fffe, P5 ;  /* 0x0001fffeff0f7807 */ /* 0x000fe20002800000 */
[----:B------:R-:W-:Y:S01]  /*21d0*/  IMAD.WIDE R156, R157, 0x4, R202 ;  /* 0x000000049d9c7825 */ /* 0x000fe200078e02ca */
[----:B------:R-:W-:Y:S02]  /*21e0*/  ISETP.GE.U32.AND P5, PT, R12, 0x7fffffc8, PT ;  /* 0x7fffffc80c00780c */ /* 0x000fe40003fa6070 */
[----:B------:R-:W-:Y:S01]  /*21f0*/  SEL R12, RZ, 0x4, P6 ;  /* 0x00000004ff0c7807 */ /* 0x000fe20003000000 */
[----:B------:R-:W-:Y:S01]  /*2200*/  IMAD.WIDE R158, R161, 0x4, R204 ;  /* 0x00000004a19e7825 */ /* 0x000fe200078e02cc */
[----:B------:R-:W-:-:S02]  /*2210*/  ISETP.GE.U32.AND P6, PT, R13, 0x7fffffc2, PT ;  /* 0x7fffffc20d00780c */ /* 0x000fc40003fc6070 */
[----:B------:R-:W-:Y:S01]  /*2220*/  SEL R13, RZ, 0x7fff8, P5 ;  /* 0x0007fff8ff0d7807 */ /* 0x000fe20002800000 */
[----:B------:R-:W-:Y:S01]  /*2230*/  IMAD.WIDE R160, R161, 0x4, R202 ;  /* 0x00000004a1a07825 */ /* 0x000fe200078e02ca */
[----:B------:R-:W-:Y:S02]  /*2240*/  ISETP.GE.U32.AND P5, PT, R17, 0x7fffffc3, PT ;  /* 0x7fffffc31100780c */ /* 0x000fe40003fa6070 */
[----:B------:R-:W-:Y:S01]  /*2250*/  SEL R19, RZ, 0x1fffe, P6 ;  /* 0x0001fffeff137807 */ /* 0x000fe20003000000 */
[C---:B------:R-:W-:Y:S01]  /*2260*/  IMAD.WIDE R162, R207.reuse, 0x4, R204 ;  /* 0x00000004cfa27825 */ /* 0x040fe200078e02cc */
[----:B------:R-:W-:Y:S02]  /*2270*/  ISETP.GE.U32.AND P6, PT, R16, 0x7fffffc4, PT ;  /* 0x7fffffc41000780c */ /* 0x000fe40003fc6070 */
[----:B------:R-:W-:Y:S01]  /*2280*/  SEL R16, RZ, 0x4, P5 ;  /* 0x00000004ff107807 */ /* 0x000fe20002800000 */
[----:B------:R-:W-:Y:S01]  /*2290*/  IMAD.WIDE R206, R207, 0x4, R202 ;  /* 0x00000004cfce7825 */ /* 0x000fe200078e02ca */
[----:B------:R-:W-:-:S02]  /*22a0*/  ISETP.GE.U32.AND P5, PT, R2, 0x7fffffc1, PT ;  /* 0x7fffffc10200780c */ /* 0x000fc40003fa6070 */
[----:B------:R-:W-:Y:S01]  /*22b0*/  LOP3.LUT R10, R10, 0x3, RZ, 0xc0, !PT ;  /* 0x000000030a0a7812 */ /* 0x000fe200078ec0ff */
[----:B------:R-:W-:Y:S01]  /*22c0*/  IMAD.WIDE R208, R211, 0x4, R204 ;  /* 0x00000004d3d07825 */ /* 0x000fe200078e02cc */
[----:B------:R-:W-:Y:S02]  /*22d0*/  SEL R8, RZ, 0x1, P5 ;  /* 0x00000001ff087807 */ /* 0x000fe40002800000 */
[----:B------:R-:W-:Y:S01]  /*22e0*/  IADD3 R0, R10, R9, R0 ;  /* 0x000000090a007210 */ /* 0x000fe20007ffe000 */
[----:B------:R-:W-:Y:S01]  /*22f0*/  IMAD R9, R250, 0xb, RZ ;  /* 0x0000000bfa097824 */ /* 0x000fe200078e02ff */
[----:B------:R-:W-:Y:S01]  /*2300*/  SEL R17, RZ, 0x7fff8, P6 ;  /* 0x0007fff8ff117807 */ /* 0x000fe20003000000 */
[----:B------:R-:W-:Y:S01]  /*2310*/  IMAD.IADD R8, R8, 0x1, R19 ;  /* 0x0000000108087824 */ /* 0x000fe200078e0213 */
[----:B------:R-:W-:Y:S01]  /*2320*/  IADD3 R14, R14, R15, RZ ;  /* 0x0000000f0e0e7210 */ /* 0x000fe20007ffe0ff */
[----:B------:R-:W-:Y:S01]  /*2330*/  IMAD.SHL.U32 R0, R0, 0x100, RZ ;  /* 0x0000010000007824 */ /* 0x000fe200078e00ff */
[----:B------:R-:W-:Y:S01]  /*2340*/  LOP3.LUT R7, R7, 0x3, RZ, 0xc0, !PT ;  /* 0x0000000307077812 */ /* 0x000fe200078ec0ff */
[----:B------:R-:W-:Y:S01]  /*2350*/  IMAD.WIDE R210, R211, 0x4, R202 ;  /* 0x00000004d3d27825 */ /* 0x000fe200078e02ca */
[----:B------:R-:W-:-:S02]  /*2360*/  LOP3.LUT R8, R8, 0x3, RZ, 0xc0, !PT ;  /* 0x0000000308087812 */ /* 0x000fc400078ec0ff */
[----:B------:R-:W-:Y:S01]  /*2370*/  LOP3.LUT R14, R14, 0x3, RZ, 0xc0, !PT ;  /* 0x000000030e0e7812 */ /* 0x000fe200078ec0ff */
[----:B------:R-:W-:Y:S01]  /*2380*/  IMAD.WIDE R212, R215, 0x4, R204 ;  /* 0x00000004d7d47825 */ /* 0x000fe200078e02cc */
[----:B------:R-:W-:Y:S02]  /*2390*/  IADD3 R8, R8, R17, R16 ;  /* 0x0000001108087210 */ /* 0x000fe40007ffe010 */
[----:B------:R-:W-:Y:S01]  /*23a0*/  IADD3 R5, R7, R5, R6 ;  /* 0x0000000507057210 */ /* 0x000fe20007ffe006 */
[----:B------:R-:W-:Y:S01]  /*23b0*/  IMAD R17, R250, 0xd, RZ ;  /* 0x0000000dfa117824 */ /* 0x000fe200078e02ff */
[----:B------:R-:W-:Y:S01]  /*23c0*/  LOP3.LUT R0, R0, 0xf00, RZ, 0xe2, !PT ;  /* 0x00000f0000007812 */ /* 0x000fe200078ee2ff */
[----:B------:R-:W-:Y:S01]  /*23d0*/  IMAD.WIDE R214, R215, 0x4, R202 ;  /* 0x00000004d7d67825 */ /* 0x000fe200078e02ca */
[----:B------:R-:W-:Y:S02]  /*23e0*/  IADD3 R12, R14, R13, R12 ;  /* 0x0000000d0e0c7210 */ /* 0x000fe40007ffe00c */
[----:B------:R-:W-:Y:S01]  /*23f0*/  LOP3.LUT R7, R8, 0xf, RZ, 0xc0, !PT ;  /* 0x0000000f08077812 */ /* 0x000fe200078ec0ff */
[----:B------:R-:W-:Y:S01]  /*2400*/  IMAD R6, R5, 0x1000, R0 ;  /* 0x0000100005067824 */ /* 0x000fe200078e0200 */
[----:B------:R-:W-:Y:S01]  /*2410*/  ISETP.GT.AND P1, PT, R252, 0x1f, PT ;  /* 0x0000001ffc00780c */ /* 0x000fe20003f24270 */
[----:B------:R-:W-:Y:S01]  /*2420*/  IMAD R5, R250, 0xa, RZ ;  /* 0x0000000afa057824 */ /* 0x000fe200078e02ff */
[----:B-1----:R-:W-:Y:S01]  /*2430*/  LOP3.LUT R2, R3, 0x30, RZ, 0x3c, !PT ;  /* 0x0000003003027812 */ /* 0x002fe200078e3cff */
[----:B------:R-:W-:Y:S01]  /*2440*/  IMAD R7, R12, 0x10, R7 ;  /* 0x000000100c077824 */ /* 0x000fe200078e0207 */
[----:B------:R-:W-:Y:S01]  /*2450*/  SEL R8, RZ, 0x4, !P1 ;  /* 0x00000004ff087807 */ /* 0x000fe20004800000 */
[----:B------:R-:W-:Y:S01]  /*2460*/  VIADD R0, R4, 0xfffffff0 ;  /* 0xfffffff004007836 */ /* 0x000fe20000000000 */
[----:B------:R-:W-:Y:S01]  /*2470*/  ISETP.GE.AND P1, PT, R152, R4, PT ;  /* 0x000000049800720c */ /* 0x000fe20003f26270 */
[----:B------:R-:W-:Y:S01]  /*2480*/  IMAD.WIDE R164, R5, 0x4, R204 ;  /* 0x0000000405a47825 */ /* 0x000fe200078e02cc */
[----:B------:R-:W-:Y:S01]  /*2490*/  LOP3.LUT R7, R7, 0xff, RZ, 0xc0, !PT ;  /* 0x000000ff07077812 */ /* 0x000fe200078ec0ff */
[----:B------:R1:W-:Y:S01]  /*24a0*/  STL [R1+0x17c], R2 ;  /* 0x00017c0201007387 */ /* 0x0003e20000100800 */
[----:B------:R-:W-:Y:S01]  /*24b0*/  SEL R8, R8, RZ, !P1 ;  /* 0x000000ff08087207 */ /* 0x000fe20004800000 */
[----:B------:R-:W-:Y:S01]  /*24c0*/  IMAD.WIDE R4, R5, 0x4, R202 ;  /* 0x0000000405047825 */ /* 0x000fe200078e02ca */
[----:B------:R-:W-:Y:S01]  /*24d0*/  ISETP.GE.U32.AND P6, PT, R18, 0x7fffffd2, PT ;  /* 0x7fffffd21200780c */ /* 0x000fe20003fc6070 */
[----:B------:R-:W-:Y:S01]  /*24e0*/  LDGSTS.E [R21+0x8], desc[UR14][R164.64], !P4 ;  /* 0x00008000a4157fae */ /* 0x000fe2000e12184e */
[----:B------:R-:W-:Y:S01]  /*24f0*/  ISETP.NE.U32.AND P1, PT, R8, RZ, PT ;  /* 0x000000ff0800720c */ /* 0x000fe20003f25070 */
[----:B------:R-:W-:-:S02]  /*2500*/  IMAD R13, R250, 0xc, RZ ;  /* 0x0000000cfa0d7824 */ /* 0x000fc400078e02ff */
[----:B------:R-:W-:Y:S01]  /*2510*/  LDGSTS.E [R21+0x4008], desc[UR14][R4.64], !P4 ;  /* 0x0400800004157fae */ /* 0x000fe2000e12184e */
[----:B------:R-:W-:Y:S01]  /*2520*/  ISETP.GE.U32.AND P4, PT, R0, 0x7fffffd1, PT ;  /* 0x7fffffd10000780c */ /* 0x000fe20003f86070 */
[----:B------:R-:W-:Y:S02]  /*2530*/  IMAD.IADD R0, R6, 0x1, R7 ;  /* 0x0000000106007824 */ /* 0x000fe400078e0207 */
[----:B------:R-:W-:-:S03]  /*2540*/  IMAD.WIDE R6, R9, 0x4, R204 ;  /* 0x0000000409067825 */ /* 0x000fc600078e02cc */
[----:B------:R-:W-:Y:S01]  /*2550*/  LOP3.LUT R0, R0, 0xffff, RZ, 0xc0, !PT ;  /* 0x0000ffff00007812 */ /* 0x000fe200078ec0ff */
[----:B------:R-:W-:Y:S01]  /*2560*/  IMAD.WIDE R8, R9, 0x4, R202 ;  /* 0x0000000409087825 */ /* 0x000fe200078e02ca */
[----:B------:R-:W-:Y:S02]  /*2570*/  LDGSTS.E [R21+0xc], desc[UR14][R6.64], !P0 ;  /* 0x0000c00006157fae */ /* 0x000fe4000c12184e */
[----:B------:R-:W-:Y:S01]  /*2580*/  SHF.R.U32.HI R14, RZ, 0xf, R0 ;  /* 0x0000000fff0e7819 */ /* 0x000fe20000011600 */
[----:B------:R-:W-:Y:S01]  /*2590*/  VIADD R25, R2, UR7 ;  /* 0x0000000702197c36 */ /* 0x000fe20008000000 */
[----:B------:R2:W-:Y:S01]  /*25a0*/  LDGSTS.E [R21+0x400c], desc[UR14][R8.64], !P0 ;  /* 0x0400c00008157fae */ /* 0x0005e2000c12184e */
[C---:B------:R-:W-:Y:S01]  /*25b0*/  IMAD.WIDE R10, R13.reuse, 0x4, R204 ;  /* 0x000000040d0a7825 */ /* 0x040fe200078e02cc */
[----:B------:R-:W-:Y:S02]  /*25c0*/  LOP3.LUT P0, RZ, R14, 0x1, RZ, 0xc0, !PT ;  /* 0x000000010eff7812 */ /* 0x000fe4000780c0ff */
[----:B------:R-:W-:Y:S01]  /*25d0*/  SHF.R.U32.HI R14, RZ, 0xe, R0 ;  /* 0x0000000eff0e7819 */ /* 0x000fe20000011600 */
[----:B------:R-:W-:Y:S01]  /*25e0*/  IMAD.WIDE R12, R13, 0x4, R202 ;  /* 0x000000040d0c7825 */ /* 0x000fe200078e02ca */
[----:B------:R-:W-:Y:S01]  /*25f0*/  LDGSTS.E [R25], desc[UR14][R10.64], !P3 ;  /* 0x000000000a197fae */ /* 0x000fe2000d92184e */
[----:B------:R-:W-:-:S02]  /*2600*/  SHF.R.U32.HI R22, RZ, 0xd, R0 ;  /* 0x0000000dff167819 */ /* 0x000fc40000011600 */
[----:B-1----:R-:W-:Y:S01]  /*2610*/  LOP3.LUT R2, R3, 0x40, RZ, 0x3c, !PT ;  /* 0x0000004003027812 */ /* 0x002fe200078e3cff */
[----:B------:R-:W-:Y:S01]  /*2620*/  LDGSTS.E [R25+0x4000], desc[UR14][R12.64], !P3 ;  /* 0x040000000c197fae */ /* 0x000fe2000d92184e */
[----:B------:R-:W-:Y:S01]  /*2630*/  LOP3.LUT P3, RZ, R14, 0x1, RZ, 0xc0, !PT ;  /* 0x000000010eff7812 */ /* 0x000fe2000786c0ff */
[C---:B------:R-:W-:Y:S01]  /*2640*/  IMAD.WIDE R14, R17.reuse, 0x4, R204 ;  /* 0x00000004110e7825 */ /* 0x040fe200078e02cc */
[--C-:B------:R-:W-:Y:S01]  /*2650*/  SHF.R.U32.HI R24, RZ, 0xb, R0.reuse ;  /* 0x0000000bff187819 */ /* 0x100fe20000011600 */
[----:B------:R1:W-:Y:S01]  /*2660*/  STL [R1+0x178], R2 ;  /* 0x0001780201007387 */ /* 0x0003e20000100800 */
[----:B------:R-:W-:Y:S01]  /*2670*/  SHF.R.U32.HI R26, RZ, 0x2, R0 ;  /* 0x00000002ff1a7819 */ /* 0x000fe20000011600 */
[----:B--2---:R-:W-:Y:S02]  /*2680*/  IMAD R21, R250, 0xe, RZ ;  /* 0x0000000efa157824 */ /* 0x004fe400078e02ff */
[----:B------:R-:W-:Y:S01]  /*2690*/  IMAD.WIDE R16, R17, 0x4, R202 ;  /* 0x0000000411107825 */ /* 0x000fe200078e02ca */
[----:B------:R-:W-:Y:S03]  /*26a0*/  LDGSTS.E [R25+0x4], desc[UR14][R14.64], !P2 ;  /* 0x000040000e197fae */ /* 0x000fe6000d12184e */
[----:B------:R-:W-:Y:S01]  /*26b0*/  IMAD.WIDE R18, R21, 0x4, R204 ;  /* 0x0000000415127825 */ /* 0x000fe200078e02cc */
[----:B------:R-:W-:Y:S01]  /*26c0*/  LDGSTS.E [R25+0x4004], desc[UR14][R16.64], !P2 ;  /* 0x0400400010197fae */ /* 0x000fe2000d12184e */
[----:B------:R-:W-:-:S02]  /*26d0*/  LOP3.LUT P2, RZ, R22, 0x1, RZ, 0xc0, !PT ;  /* 0x0000000116ff7812 */ /* 0x000fc4000784c0ff */
[----:B------:R-:W-:Y:S01]  /*26e0*/  IMAD.WIDE R20, R21, 0x4, R202 ;  /* 0x0000000415147825 */ /* 0x000fe200078e02ca */
[----:B------:R-:W-:Y:S01]  /*26f0*/  SHF.R.U32.HI R22, RZ, 0xc, R0 ;  /* 0x0000000cff167819 */ /* 0x000fe20000011600 */
[----:B------:R-:W-:Y:S02]  /*2700*/  LDGSTS.E [R25+0x8], desc[UR14][R18.64], !P6 ;  /* 0x0000800012197fae */ /* 0x000fe4000f12184e */
[----:B------:R-:W-:Y:S01]  /*2710*/  VIADD R27, R2, UR7 ;  /* 0x00000007021b7c36 */ /* 0x000fe20008000000 */
[----:B-1----:R-:W-:Y:S01]  /*2720*/  LOP3.LUT R2, R3, 0x50, RZ, 0x3c, !PT ;  /* 0x0000005003027812 */ /* 0x002fe200078e3cff */
[----:B------:R-:W-:Y:S01]  /*2730*/  LDGSTS.E [R25+0x4008], desc[UR14][R20.64], !P6 ;  /* 0x0400800014197fae */ /* 0x000fe2000f12184e */
[----:B------:R-:W-:Y:S01]  /*2740*/  LOP3.LUT P6, RZ, R22, 0x1, RZ, 0xc0, !PT ;  /* 0x0000000116ff7812 */ /* 0x000fe200078cc0ff */
[C---:B------:R-:W-:Y:S02]  /*2750*/  IMAD.WIDE R22, R153.reuse, 0x4, R204 ;  /* 0x0000000499167825 */ /* 0x040fe400078e02cc */
[----:B------:R1:W-:Y:S02]  /*2760*/  STL [R1+0x174], R2 ;  /* 0x0001740201007387 */ /* 0x0003e40000100800 */
[----:B------:R-:W-:-:S02]  /*2770*/  IMAD.WIDE R152, R153, 0x4, R202 ;  /* 0x0000000499987825 */ /* 0x000fc400078e02ca */
[----:B------:R-:W-:Y:S02]  /*2780*/  LDGSTS.E [R25+0xc], desc[UR14][R22.64], !P4 ;  /* 0x0000c00016197fae */ /* 0x000fe4000e12184e */
[----:B------:R-:W-:Y:S02]  /*2790*/  VIADD R31, R2, UR7 ;  /* 0x00000007021f7c36 */ /* 0x000fe40008000000 */
[----:B------:R2:W-:Y:S01]  /*27a0*/  LDGSTS.E [R25+0x400c], desc[UR14][R152.64], !P4 ;  /* 0x0400c00098197fae */ /* 0x0005e2000e12184e */
[----:B------:R-:W-:Y:S02]  /*27b0*/  LOP3.LUT P4, RZ, R24, 0x1, RZ, 0xc0, !PT ;  /* 0x0000000118ff7812 */ /* 0x000fe4000788c0ff */
[----:B------:R-:W-:Y:S01]  /*27c0*/  SHF.R.U32.HI R24, RZ, 0xa, R0 ;  /* 0x0000000aff187819 */ /* 0x000fe20000011600 */
[----:B------:R-:W-:Y:S01]  /*27d0*/  LDGSTS.E [R27], desc[UR14][R154.64], P0 ;  /* 0x000000009a1b7fae */ /* 0x000fe2000812184e */
[----:B-1----:R-:W-:-:S03]  /*27e0*/  LOP3.LUT R2, R3, 0x60, RZ, 0x3c, !PT ;  /* 0x0000006003027812 */ /* 0x002fc600078e3cff */
[----:B------:R-:W-:Y:S01]  /*27f0*/  LDGSTS.E [R27+0x4000], desc[UR14][R156.64], P0 ;  /* 0x040000009c1b7fae */ /* 0x000fe2000812184e */
[----:B------:R-:W-:Y:S02]  /*2800*/  LOP3.LUT P0, RZ, R24, 0x1, RZ, 0xc0, !PT ;  /* 0x0000000118ff7812 */ /* 0x000fe4000780c0ff */
[----:B------:R-:W-:Y:S01]  /*2810*/  SHF.R.U32.HI R24, RZ, 0x9, R0 ;  /* 0x00000009ff187819 */ /* 0x000fe20000011600 */
[----:B------:R-:W-:Y:S01]  /*2820*/  LDGSTS.E [R27+0x4], desc[UR14][R158.64], P3 ;  /* 0x000040009e1b7fae */ /* 0x000fe2000992184e */
[----:B--2---:R-:W-:-:S03]  /*2830*/  IMAD R25, R250, 0x15, RZ ;  /* 0x00000015fa197824 */ /* 0x004fc600078e02ff */
[----:B------:R-:W-:Y:S01]  /*2840*/  LDGSTS.E [R27+0x4004], desc[UR14][R160.64], P3 ;  /* 0x04004000a01b7fae */ /* 0x000fe2000992184e */
[----:B------:R-:W-:Y:S01]  /*2850*/  LOP3.LUT P3, RZ, R24, 0x1, RZ, 0xc0, !PT ;  /* 0x0000000118ff7812 */ /* 0x000fe2000786c0ff */
[C---:B------:R-:W-:Y:S01]  /*2860*/  IMAD.WIDE R216, R25.reuse, 0x4, R204 ;  /* 0x0000000419d87825 */ /* 0x040fe200078e02cc */
[----:B------:R-:W-:Y:S01]  /*2870*/  SHF.R.U32.HI R24, RZ, 0x8, R0 ;  /* 0x00000008ff187819 */ /* 0x000fe20000011600 */
[----:B------:R-:W-:Y:S02]  /*2880*/  LDGSTS.E [R27+0x8], desc[UR14][R162.64], P2 ;  /* 0x00008000a21b7fae */ /* 0x000fe4000912184e */
[----:B------:R-:W-:Y:S02]  /*2890*/  IMAD.WIDE R218, R25, 0x4, R202 ;  /* 0x0000000419da7825 */ /* 0x000fe400078e02ca */
[----:B------:R-:W-:Y:S01]  /*28a0*/  LDGSTS.E [R27+0x4008], desc[UR14][R206.64], P2 ;  /* 0x04008000ce1b7fae */ /* 0x000fe2000912184e */
[----:B------:R-:W-:Y:S01]  /*28b0*/  LOP3.LUT P2, RZ, R24, 0x1, RZ, 0xc0, !PT ;  /* 0x0000000118ff7812 */ /* 0x000fe2000784c0ff */
[----:B------:R-:W-:Y:S01]  /*28c0*/  IMAD R25, R250, 0x16, RZ ;  /* 0x00000016fa197824 */ /* 0x000fe200078e02ff */
[----:B------:R-:W-:Y:S01]  /*28d0*/  SHF.R.U32.HI R24, RZ, 0x7, R0 ;  /* 0x00000007ff187819 */ /* 0x000fe20000011600 */
[----:B------:R-:W-:Y:S02]  /*28e0*/  LDGSTS.E [R27+0xc], desc[UR14][R208.64], P6 ;  /* 0x0000c000d01b7fae */ /* 0x000fe4000b12184e */
[----:B------:R-:W-:-:S02]  /*28f0*/  IMAD.WIDE R220, R25, 0x4, R204 ;  /* 0x0000000419dc7825 */ /* 0x000fc400078e02cc */
[----:B------:R1:W-:Y:S01]  /*2900*/  LDGSTS.E [R27+0x400c], desc[UR14][R210.64], P6 ;  /* 0x0400c000d21b7fae */ /* 0x0003e2000b12184e */
[----:B------:R-:W-:Y:S02]  /*2910*/  LOP3.LUT P6, RZ, R24, 0x1, RZ, 0xc0, !PT ;  /* 0x0000000118ff7812 */ /* 0x000fe400078cc0ff */
[--C-:B------:R-:W-:Y:S01]  /*2920*/  SHF.R.U32.HI R24, RZ, 0x6, R0.reuse ;  /* 0x00000006ff187819 */ /* 0x100fe20000011600 */
[----:B------:R-:W-:Y:S04]  /*2930*/  LDGSTS.E [R31], desc[UR14][R212.64], P4 ;  /* 0x00000000d41f7fae */ /* 0x000fe8000a12184e */
[----:B------:R-:W-:Y:S01]  /*2940*/  LDGSTS.E [R31+0x4000], desc[UR14][R214.64], P4 ;  /* 0x04000000d61f7fae */ /* 0x000fe2000a12184e */
[----:B------:R-:W-:Y:S02]  /*2950*/  LOP3.LUT P4, RZ, R24, 0x1, RZ, 0xc0, !PT ;  /* 0x0000000118ff7812 */ /* 0x000fe4000788c0ff */
[----:B------:R-:W-:Y:S01]  /*2960*/  SHF.R.U32.HI R24, RZ, 0x5, R0 ;  /* 0x00000005ff187819 */ /* 0x000fe20000011600 */
[----:B------:R-:W-:Y:S01]  /*2970*/  LDGSTS.E [R31+0x4], desc[UR14][R216.64], P0 ;  /* 0x00004000d81f7fae */ /* 0x000fe2000812184e */
[----:B-1----:R-:W-:-:S03]  /*2980*/  IMAD R27, R250, 0x18, RZ ;  /* 0x00000018fa1b7824 */ /* 0x002fc600078e02ff */
[----:B------:R1:W-:Y:S04]  /*2990*/  STL.64 [R1+0xc0], R218 ;  /* 0x0000c0da01007387 */ /* 0x0003e80000100a00 */
[----:B------:R1:W-:Y:S01]  /*29a0*/  LDGSTS.E [R31+0x4004], desc[UR14][R218.64], P0 ;  /* 0x04004000da1f7fae */ /* 0x0003e2000812184e */
[----:B------:R-:W-:Y:S02]  /*29b0*/  LOP3.LUT P0, RZ, R24, 0x1, RZ, 0xc0, !PT ;  /* 0x0000000118ff7812 */ /* 0x000fe4000780c0ff */
[----:B------:R-:W-:Y:S01]  /*29c0*/  SHF.R.U32.HI R24, RZ, 0x4, R0 ;  /* 0x00000004ff187819 */ /* 0x000fe20000011600 */
[----:B------:R2:W-:Y:S04]  /*29d0*/  LDGSTS.E [R31+0x8], desc[UR14][R220.64], P3 ;  /* 0x00008000dc1f7fae */ /* 0x0005e8000992184e */
[----:B------:R2:W-:Y:S01]  /*29e0*/  STL.64 [R1+0xc8], R220 ;  /* 0x0000c8dc01007387 */ /* 0x0005e20000100a00 */
[----:B-1----:R-:W-:-:S04]  /*29f0*/  IMAD.WIDE R218, R25, 0x4, R202 ;  /* 0x0000000419da7825 */ /* 0x002fc800078e02ca */
[----:B------:R-:W-:Y:S01]  /*2a00*/  IMAD R25, R250, 0x17, RZ ;  /* 0x00000017fa197824 */ /* 0x000fe200078e02ff */
[----:B------:R1:W-:Y:S01]  /*2a10*/  LDGSTS.E [R31+0x4008], desc[UR14][R218.64], P3 ;  /* 0x04008000da1f7fae */ /* 0x0003e2000992184e */
[----:B------:R-:W-:Y:S01]  /*2a20*/  LOP3.LUT P3, RZ, R24, 0x1, RZ, 0xc0, !PT ;  /* 0x0000000118ff7812 */ /* 0x000fe2000786c0ff */
[----:B------:R-:W-:Y:S02]  /*2a30*/  VIADD R24, R2, UR7 ;  /* 0x0000000702187c36 */ /* 0x000fe40008000000 */
[C---:B------:R-:W-:Y:S01]  /*2a40*/  IMAD.WIDE R224, R25.reuse, 0x4, R204 ;  /* 0x0000000419e07825 */ /* 0x040fe200078e02cc */
[----:B------:R1:W-:Y:S03]  /*2a50*/  STL.64 [R1+0xd0], R218 ;  /* 0x0000d0da01007387 */ /* 0x0003e60000100a00 */
[----:B------:R-:W-:Y:S01]  /*2a60*/  IMAD.WIDE R222, R25, 0x4, R202 ;  /* 0x0000000419de7825 */ /* 0x000fe200078e02ca */
[--C-:B------:R-:W-:Y:S01]  /*2a70*/  SHF.R.U32.HI R25, RZ, 0x3, R0.reuse ;  /* 0x00000003ff197819 */ /* 0x100fe20000011600 */
[----:B------:R-:W-:Y:S01]  /*2a80*/  LDGSTS.E [R31+0xc], desc[UR14][R224.64], P2 ;  /* 0x0000c000e01f7fae */ /* 0x000fe2000912184e */
[----:B------:R-:W-:Y:S01]  /*2a90*/  SHF.R.U32.HI R0, RZ, 0x1, R0 ;  /* 0x00000001ff007819 */ /* 0x000fe20000011600 */
[----:B--2---:R-:W-:-:S02]  /*2aa0*/  IMAD.WIDE R220, R27, 0x4, R204 ;  /* 0x000000041bdc7825 */ /* 0x004fc400078e02cc */
[----:B------:R2:W-:Y:S01]  /*2ab0*/  LDGSTS.E [R31+0x400c], desc[UR14][R222.64], P2 ;  /* 0x0400c000de1f7fae */ /* 0x0005e2000912184e */
[----:B------:R-:W-:Y:S01]  /*2ac0*/  LOP3.LUT P2, RZ, R25, 0x1, RZ, 0xc0, !PT ;  /* 0x0000000119ff7812 */ /* 0x000fe2000784c0ff */
[C---:B------:R-:W-:Y:S02]  /*2ad0*/  IMAD R25, R250.reuse, 0x19, RZ ;  /* 0x00000019fa197824 */ /* 0x040fe400078e02ff */
[----:B-1----:R-:W-:Y:S01]  /*2ae0*/  IMAD.WIDE R218, R27, 0x4, R202 ;  /* 0x000000041bda7825 */ /* 0x002fe200078e02ca */
[----:B------:R-:W-:Y:S03]  /*2af0*/  STL [R1+0x170], R2 ;  /* 0x0001700201007387 */ /* 0x000fe60000100800 */
[----:B------:R-:W-:Y:S01]  /*2b00*/  IMAD R27, R250, 0x1a, RZ ;  /* 0x0000001afa1b7824 */ /* 0x000fe200078e02ff */
[----:B------:R1:W-:Y:S01]  /*2b10*/  STL.64 [R1+0xd8], R224 ;  /* 0x0000d8e001007387 */ /* 0x0003e20000100a00 */
[----:B------:R-:W-:-:S03]  /*2b20*/  IMAD.WIDE R228, R25, 0x4, R204 ;  /* 0x0000000419e47825 */ /* 0x000fc600078e02cc */
[----:B------:R3:W-:Y:S01]  /*2b30*/  STL.64 [R1+0xe0], R222 ;  /* 0x0000e0de01007387 */ /* 0x0007e20000100a00 */
[----:B------:R-:W-:-:S03]  /*2b40*/  IMAD.WIDE R226, R25, 0x4, R202 ;  /* 0x0000000419e27825 */ /* 0x000fc600078e02ca */
[----:B------:R4:W-:Y:S01]  /*2b50*/  STL.64 [R1+0xe8], R220 ;  /* 0x0000e8dc01007387 */ /* 0x0009e20000100a00 */
[C---:B------:R-:W-:Y:S02]  /*2b60*/  IMAD R25, R250.reuse, 0x1c, RZ ;  /* 0x0000001cfa197824 */ /* 0x040fe400078e02ff */
[----:B--2---:R-:W-:Y:S01]  /*2b70*/  IMAD R31, R250, 0x1f, RZ ;  /* 0x0000001ffa1f7824 */ /* 0x004fe200078e02ff */
[----:B------:R4:W-:Y:S01]  /*2b80*/  LDGSTS.E [R24], desc[UR14][R220.64], P6 ;  /* 0x00000000dc187fae */ /* 0x0009e2000b12184e */
[----:B-1----:R-:W-:-:S03]  /*2b90*/  IMAD.WIDE R224, R27, 0x4, R204 ;  /* 0x000000041be07825 */ /* 0x002fc600078e02cc */
[----:B------:R1:W-:Y:S01]  /*2ba0*/  LDGSTS.E [R24+0x4000], desc[UR14][R218.64], P6 ;  /* 0x04000000da187fae */ /* 0x0003e2000b12184e */
[----:B---3--:R-:W-:Y:S01]  /*2bb0*/  IMAD.WIDE R222, R27, 0x4, R202 ;  /* 0x000000041bde7825 */ /* 0x008fe200078e02ca */
[----:B------:R-:W-:Y:S02]  /*2bc0*/  LOP3.LUT P6, RZ, R26, 0x1, RZ, 0xc0, !PT ;  /* 0x000000011aff7812 */ /* 0x000fe400078cc0ff */
[----:B------:R1:W-:Y:S01]  /*2bd0*/  STL.64 [R1+0xf0], R218 ;  /* 0x0000f0da01007387 */ /* 0x0003e20000100a00 */
[----:B------:R-:W-:Y:S02]  /*2be0*/  IMAD R27, R250, 0x1d, RZ ;  /* 0x0000001dfa1b7824 */ /* 0x000fe400078e02ff */
[--C-:B------:R-:W-:Y:S01]  /*2bf0*/  IMAD.WIDE R230, R25, 0x4, R204.reuse ;  /* 0x0000000419e67825 */ /* 0x100fe200078e02cc */
[----:B------:R2:W-:Y:S03]  /*2c00*/  LDGSTS.E [R24+0x4], desc[UR14][R228.64], P4 ;  /* 0x00004000e4187fae */ /* 0x0005e6000a12184e */
[C---:B----4-:R-:W-:Y:S01]  /*2c10*/  IMAD.WIDE R220, R29.reuse, 0x4, R204 ;  /* 0x000000041ddc7825 */ /* 0x050fe200078e02cc */
[----:B------:R2:W-:Y:S03]  /*2c20*/  STL.64 [R1+0xf8], R228 ;  /* 0x0000f8e401007387 */ /* 0x0005e60000100a00 */
[----:B-1----:R-:W-:Y:S01]  /*2c30*/  IMAD.WIDE R218, R29, 0x4, R202 ;  /* 0x000000041dda7825 */ /* 0x002fe200078e02ca */
[----:B------:R1:W-:Y:S01]  /*2c40*/  LDGSTS.E [R24+0x4004], desc[UR14][R226.64], P4 ;  /* 0x04004000e2187fae */ /* 0x0003e2000a12184e */
[----:B------:R-:W-:-:S02]  /*2c50*/  LOP3.LUT P4, RZ, R0, 0x1, RZ, 0xc0, !PT ;  /* 0x0000000100ff7812 */ /* 0x000fc4000788c0ff */
[----:B------:R-:W-:Y:S01]  /*2c60*/  IMAD R29, R250, 0x1e, RZ ;  /* 0x0000001efa1d7824 */ /* 0x000fe200078e02ff */
[----:B------:R-:W-:Y:S01]  /*2c70*/  STL.64 [R1+0x108], R224 ;  /* 0x000108e001007387 */ /* 0x000fe20000100a00 */
[----:B------:R-:W-:Y:S01]  /*2c80*/  LOP3.LUT R0, R3, 0x70, RZ, 0x3c, !PT ;  /* 0x0000007003007812 */ /* 0x000fe200078e3cff */
[--C-:B------:R-:W-:Y:S02]  /*2c90*/  IMAD.WIDE R2, R31, 0x4, R202.reuse ;  /* 0x000000041f027825 */ /* 0x100fe400078e02ca */
[----:B------:R1:W-:Y:S02]  /*2ca0*/  STL.64 [R1+0x100], R226 ;  /* 0x000100e201007387 */ /* 0x0003e40000100a00 */
[----:B--2---:R-:W-:Y:S02]  /*2cb0*/  IMAD.WIDE R228, R25, 0x4, R202 ;  /* 0x0000000419e47825 */ /* 0x004fe400078e02ca */
[----:B------:R-:W-:Y:S04]  /*2cc0*/  STL.64 [R1+0x118], R220 ;  /* 0x000118dc01007387 */ /* 0x000fe80000100a00 */
[----:B------:R2:W-:Y:S04]  /*2cd0*/  LDGSTS.E [R24+0x8], desc[UR14][R224.64], P0 ;  /* 0x00008000e0187fae */ /* 0x0005e8000812184e */
[----:B------:R3:W-:Y:S01]  /*2ce0*/  STL.64 [R1+0x110], R222 ;  /* 0x000110de01007387 */ /* 0x0007e20000100a00 */
[----:B-1----:R-:W-:-:S03]  /*2cf0*/  IMAD.WIDE R226, R27, 0x4, R204 ;  /* 0x000000041be27825 */ /* 0x002fc600078e02cc */
[----:B------:R3:W-:Y:S04]  /*2d00*/  LDGSTS.E [R24+0x4008], desc[UR14][R222.64], P0 ;  /* 0x04008000de187fae */ /* 0x0007e8000812184e */
[----:B------:R1:W-:Y:S01]  /*2d10*/  LDGSTS.E [R24+0xc], desc[UR14][R220.64], P3 ;  /* 0x0000c000dc187fae */ /* 0x0003e2000992184e */
[----:B--2---:R-:W-:-:S03]  /*2d20*/  IMAD.WIDE R224, R27, 0x4, R202 ;  /* 0x000000041be07825 */ /* 0x004fc600078e02ca */
[----:B------:R2:W-:Y:S01]  /*2d30*/  STL.64 [R1+0x120], R218 ;  /* 0x000120da01007387 */ /* 0x0005e20000100a00 */
[----:B---3--:R-:W-:-:S03]  /*2d40*/  IMAD.WIDE R222, R29, 0x4, R204 ;  /* 0x000000041dde7825 */ /* 0x008fc600078e02cc */
[----:B------:R2:W-:Y:S01]  /*2d50*/  LDGSTS.E [R24+0x400c], desc[UR14][R218.64], P3 ;  /* 0x0400c000da187fae */ /* 0x0005e2000992184e */
[----:B-1----:R-:W-:-:S03]  /*2d60*/  IMAD.WIDE R220, R29, 0x4, R202 ;  /* 0x000000041ddc7825 */ /* 0x002fc600078e02ca */
[----:B------:R1:W-:Y:S04]  /*2d70*/  STL [R1+0x16c], R0 ;  /* 0x00016c0001007387 */ /* 0x0003e80000100800 */
[----:B------:R3:W-:Y:S01]  /*2d80*/  STL.64 [R1+0x128], R230 ;  /* 0x000128e601007387 */ /* 0x0007e20000100a00 */
[----:B--2---:R-:W-:-:S03]  /*2d90*/  IMAD.WIDE R218, R31, 0x4, R204 ;  /* 0x000000041fda7825 */ /* 0x004fc600078e02cc */
[----:B------:R-:W-:Y:S01]  /*2da0*/  STL.64 [R1+0x138], R226 ;  /* 0x000138e201007387 */ /* 0x000fe20000100a00 */
[----:B-1----:R-:W-:-:S03]  /*2db0*/  IADD3 R0, R0, UR7, RZ ;  /* 0x0000000700007c10 */ /* 0x002fc6000fffe0ff */
[----:B------:R-:W-:Y:S04]  /*2dc0*/  STL.64 [R1+0x148], R222 ;  /* 0x000148de01007387 */ /* 0x000fe80000100a00 */
[----:B------:R1:W-:Y:S04]  /*2dd0*/  STL.64 [R1+0x130], R228 ;  /* 0x000130e401007387 */ /* 0x0003e80000100a00 */
[----:B------:R-:W-:Y:S04]  /*2de0*/  STL.64 [R1+0x158], R218 ;  /* 0x000158da01007387 */ /* 0x000fe80000100a00 */
[----:B------:R2:W-:Y:S04]  /*2df0*/  STL.64 [R1+0x140], R224 ;  /* 0x000140e001007387 */ /* 0x0005e80000100a00 */
[----:B------:R-:W-:Y:S04]  /*2e00*/  LDGSTS.E [R0], desc[UR14][R230.64], P2 ;  /* 0x00000000e6007fae */ /* 0x000fe8000912184e */
[----:B------:R-:W-:Y:S04]  /*2e10*/  LDGSTS.E [R0+0x4000], desc[UR14][R228.64], P2 ;  /* 0x04000000e4007fae */ /* 0x000fe8000912184e */
[----:B------:R-:W-:Y:S04]  /*2e20*/  LDGSTS.E [R0+0x4], desc[UR14][R226.64], P6 ;  /* 0x00004000e2007fae */ /* 0x000fe8000b12184e */
[----:B---3--:R-:W3:Y:S04]  /*2e30*/  LDL.LU.64 R230, [R1+0x1c0] ;  /* 0x0001c00001e67983 */ /* 0x008ee80000300a00 */
[----:B------:R4:W-:Y:S04]  /*2e40*/  STL.64 [R1+0x150], R220 ;  /* 0x000150dc01007387 */ /* 0x0009e80000100a00 */
[----:B-1----:R-:W3:Y:S04]  /*2e50*/  LDL.LU.64 R228, [R1+0x1b8] ;  /* 0x0001b80001e47983 */ /* 0x002ee80000300a00 */
[----:B------:R-:W3:Y:S04]  /*2e60*/  LDL.LU.64 R226, [R1+0x1b0] ;  /* 0x0001b00001e27983 */ /* 0x000ee80000300a00 */
[----:B------:R1:W-:Y:S04]  /*2e70*/  STL.64 [R1+0x160], R2 ;  /* 0x0001600201007387 */ /* 0x0003e80000100a00 */
[----:B------:R-:W-:Y:S04]  /*2e80*/  LDGSTS.E [R0+0x4004], desc[UR14][R224.64], P6 ;  /* 0x04004000e0007fae */ /* 0x000fe8000b12184e */
[----:B------:R-:W-:Y:S04]  /*2e90*/  LDGSTS.E [R0+0x8], desc[UR14][R222.64], P4 ;  /* 0x00008000de007fae */ /* 0x000fe8000a12184e */
[----:B------:R-:W-:Y:S04]  /*2ea0*/  LDGSTS.E [R0+0x4008], desc[UR14][R220.64], P4 ;  /* 0x04008000dc007fae */ /* 0x000fe8000a12184e */
[----:B--2---:R-:W2:Y:S04]  /*2eb0*/  LDL.LU.64 R224, [R1+0x1a8] ;  /* 0x0001a80001e07983 */ /* 0x004ea80000300a00 */
[----:B------:R-:W3:Y:S04]  /*2ec0*/  LDL.LU.64 R222, [R1+0x1a0] ;  /* 0x0001a00001de7983 */ /* 0x000ee80000300a00 */
[----:B----4-:R-:W4:Y:S04]  /*2ed0*/  LDL.LU.64 R220, [R1+0x198] ;  /* 0x0001980001dc7983 */ /* 0x010f280000300a00 */
[----:B------:R-:W-:Y:S04]  /*2ee0*/  LDGSTS.E [R0+0xc], desc[UR14][R218.64], !P5 ;  /* 0x0000c000da007fae */ /* 0x000fe8000e92184e */
[----:B------:R2:W-:Y:S04]  /*2ef0*/  LDGSTS.E [R0+0x400c], desc[UR14][R2.64], !P5 ;  /* 0x0400c00002007fae */ /* 0x0005e8000e92184e */
[----:B------:R-:W0:Y:S04]  /*2f00*/  LDGDEPBAR ;  /* 0x00000000000079af */ /* 0x000e280000000000 */
[----:B------:R-:W3:Y:S04]  /*2f10*/  LDL.LU.64 R218, [R1+0x190] ;  /* 0x0001900001da7983 */ /* 0x000ee80000300a00 */
[----:B-1----:R-:W5:Y:S04]  /*2f20*/  LDL.LU.64 R2, [R1+0x188] ;  /* 0x0001880001027983 */ /* 0x002f680000300a00 */
[----:B------:R-:W2:Y:S01]  /*2f30*/  LDL R0, [R1+0xbc] ;  /* 0x0000bc0001007983 */ /* 0x000ea20000100800 */
[----:B------:R-:W-:-:S02]  /*2f40*/  ISETP.GE.AND P0, PT, R252, 0x20, PT ;  /* 0x00000020fc00780c */ /* 0x000fc40003f06270 */
[----:B------:R-:W-:Y:S02]  /*2f50*/  CS2R R120, SRZ ;  /* 0x0000000000787805 */ /* 0x000fe4000001ff00 */
[----:B------:R-:W-:Y:S02]  /*2f60*/  CS2R R122, SRZ ;  /* 0x00000000007a7805 */ /* 0x000fe4000001ff00 */
[----:B------:R-:W-:Y:S02]  /*2f70*/  CS2R R124, SRZ ;  /* 0x00000000007c7805 */ /* 0x000fe4000001ff00 */
[----:B------:R-:W-:Y:S02]  /*2f80*/  CS2R R126, SRZ ;  /* 0x00000000007e7805 */ /* 0x000fe4000001ff00 */
[----:B------:R-:W-:Y:S02]  /*2f90*/  CS2R R128, SRZ ;  /* 0x0000000000807805 */ /* 0x000fe4000001ff00 */
[----:B------:R-:W-:-:S02]  /*2fa0*/  CS2R R130, SRZ ;  /* 0x0000000000827805 */ /* 0x000fc4000001ff00 */
        /* <DEDUP_REMOVED lines=55> */
[----:B------:R-:W-:Y:S01]  /*3320*/  CS2R R54, SRZ ;  /* 0x0000000000367805 */ /* 0x000fe2000001ff00 */
[C---:B--2---:R-:W-:Y:S01]  /*3330*/  VIADD R25, R0.reuse, UR7 ;  /* 0x0000000700197c36 */ /* 0x044fe20008000000 */
[----:B------:R-:W-:-:S04]  /*3340*/  LOP3.LUT R0, R0, 0x40, RZ, 0x3c, !PT ;  /* 0x0000004000007812 */ /* 0x000fc800078e3cff */
[----:B---3--:R-:W-:Y:S01]  /*3350*/  LDGSTS.E [R25+0x10000], desc[UR14][R218.64], P1 ;  /* 0x10000000da197fae */ /* 0x008fe2000892184e */
[----:B------:R-:W-:-:S03]  /*3360*/  VIADD R27, R0, UR7 ;  /* 0x00000007001b7c36 */ /* 0x000fc60008000000 */
[----:B------:R1:W-:Y:S04]  /*3370*/  STL [R1+0x168], R0 ;  /* 0x0001680001007387 */ /* 0x0003e80000100800 */
[----:B------:R-:W-:Y:S04]  /*3380*/  LDGSTS.E [R25+0x10400], desc[UR14][R222.64], P1 ;  /* 0x10400000de197fae */ /* 0x000fe8000892184e */
[----:B------:R-:W-:Y:S04]  /*3390*/  LDGSTS.E [R25+0x10800], desc[UR14][R226.64], P1 ;  /* 0x10800000e2197fae */ /* 0x000fe8000892184e */
[----:B------:R-:W-:Y:S04]  /*33a0*/  LDGSTS.E [R25+0x10c00], desc[UR14][R230.64], P1 ;  /* 0x10c00000e6197fae */ /* 0x000fe8000892184e */
[----:B------:R-:W-:Y:S04]  /*33b0*/  LDGSTS.E [R25+0x11000], desc[UR14][R234.64], P1 ;  /* 0x11000000ea197fae */ /* 0x000fe8000892184e */
[----:B------:R-:W-:Y:S04]  /*33c0*/  LDGSTS.E [R25+0x11400], desc[UR14][R238.64], P1 ;  /* 0x11400000ee197fae */ /* 0x000fe8000892184e */
[----:B------:R-:W-:Y:S04]  /*33d0*/  LDGSTS.E [R25+0x11800], desc[UR14][R242.64], P1 ;  /* 0x11800000f2197fae */ /* 0x000fe8000892184e */
[----:B------:R2:W-:Y:S04]  /*33e0*/  LDGSTS.E [R25+0x11c00], desc[UR14][R246.64], P1 ;  /* 0x11c00000f6197fae */ /* 0x0005e8000892184e */
[----:B----4-:R-:W-:Y:S04]  /*33f0*/  LDGSTS.E [R27+0x10200], desc[UR14][R220.64], P1 ;  /* 0x10200000dc1b7fae */ /* 0x010fe8000892184e */
[----:B------:R-:W-:Y:S04]  /*3400*/  LDGSTS.E [R27+0x10600], desc[UR14][R224.64], P1 ;  /* 0x10600000e01b7fae */ /* 0x000fe8000892184e */
[----:B------:R-:W-:Y:S01]  /*3410*/  LDGSTS.E [R27+0x10a00], desc[UR14][R228.64], P1 ;  /* 0x10a00000e41b7fae */ /* 0x000fe2000892184e */
[----:B--2---:R-:W-:-:S03]  /*3420*/  CS2R R24, SRZ ;  /* 0x0000000000187805 */ /* 0x004fc6000001ff00 */
[----:B------:R-:W-:Y:S04]  /*3430*/  LDGSTS.E [R27+0x10e00], desc[UR14][R232.64], P1 ;  /* 0x10e00000e81b7fae */ /* 0x000fe8000892184e */
[----:B------:R-:W-:Y:S04]  /*3440*/  LDGSTS.E [R27+0x11200], desc[UR14][R236.64], P1 ;  /* 0x11200000ec1b7fae */ /* 0x000fe8000892184e */
[----:B------:R-:W-:Y:S04]  /*3450*/  LDGSTS.E [R27+0x11600], desc[UR14][R240.64], P1 ;  /* 0x11600000f01b7fae */ /* 0x000fe8000892184e */
[----:B------:R-:W-:Y:S04]  /*3460*/  LDGSTS.E [R27+0x11a00], desc[UR14][R244.64], P1 ;  /* 0x11a00000f41b7fae */ /* 0x000fe8000892184e */
[----:B------:R2:W-:Y:S04]  /*3470*/  LDGSTS.E [R27+0x11e00], desc[UR14][R248.64], P1 ;  /* 0x11e00000f81b7fae */ /* 0x0005e8000892184e */
[----:B------:R-:W0:Y:S01]  /*3480*/  LDGDEPBAR ;  /* 0x00000000000079af */ /* 0x000e220000000000 */
[----:B--2---:R-:W-:Y:S01]  /*3490*/  CS2R R26, SRZ ;  /* 0x00000000001a7805 */ /* 0x004fe2000001ff00 */
[----:B-1----:R-:W-:Y:S06]  /*34a0*/  @!P0 BRA `(.L_x_0) ;  /* 0x0000002400288947 */ /* 0x002fec0003800000 */
[----:B------:R-:W-:Y:S01]  /*34b0*/  STL.64 [R1+0xa0], R204 ;  /* 0x0000a0cc01007387 */ /* 0x000fe20000100a00 */
[----:B------:R-:W-:Y:S01]  /*34c0*/  SHF.R.S32.HI R25, RZ, 0x1f, R252 ;  /* 0x0000001fff197819 */ /* 0x000fe200000114fc */
[----:B------:R-:W-:Y:S02]  /*34d0*/  IMAD.SHL.U32 R0, R251, 0x20, RZ ;  /* 0x00000020fb007824 */ /* 0x000fe400078e00ff */
[----:B------:R-:W-:Y:S01]  /*34e0*/  STL.64 [R1+0x98], R202 ;  /* 0x000098ca01007387 */ /* 0x000fe20000100a00 */
[----:B------:R-:W-:Y:S01]  /*34f0*/  LEA.HI R252, R25, R252, RZ, 0x5 ;  /* 0x000000fc19fc7211 */ /* 0x000fe200078f28ff */
[----:B------:R-:W-:Y:S02]  /*3500*/  IMAD.SHL.U32 R250, R250, 0x20, RZ ;  /* 0x00000020fafa7824 */ /* 0x000fe400078e00ff */
[----:B------:R-:W-:Y:S04]  /*3510*/  STL.64 [R1+0x90], R200 ;  /* 0x000090c801007387 */ /* 0x000fe80000100a00 */
        /* <DEDUP_REMOVED lines=12> */
[----:B------:R1:W-:Y:S04]  /*35e0*/  STL.64 [R1+0x28], R174 ;  /* 0x000028ae01007387 */ /* 0x0003e80000100a00 */
[----:B------:R2:W-:Y:S04]  /*35f0*/  STL.64 [R1+0x20], R172 ;  /* 0x000020ac01007387 */ /* 0x0005e80000100a00 */
[----:B------:R3:W-:Y:S04]  /*3600*/  STL.64 [R1+0x18], R170 ;  /* 0x000018aa01007387 */ /* 0x0007e80000100a00 */
[----:B------:R4:W-:Y:S01]  /*3610*/  STL.64 [R1+0x10], R168 ;  /* 0x000010a801007387 */ /* 0x0009e20000100a00 */
[----:B------:R-:W-:Y:S01]  /*3620*/  SHF.R.S32.HI R252, RZ, 0x5, R252 ;  /* 0x00000005fffc7819 */ /* 0x000fe200000114fc */
[----:B-1----:R-:W-:-:S02]  /*3630*/  IMAD.MOV.U32 R174, RZ, RZ, R216 ;  /* 0x000000ffffae7224 */ /* 0x002fc400078e00d8 */
[----:B------:R1:W-:Y:S01]  /*3640*/  STL.64 [R1+0x8], R166 ;  /* 0x000008a601007387 */ /* 0x0003e20000100a00 */
[----:B--2---:R-:W-:Y:S01]  /*3650*/  MOV R172, R214 ;  /* 0x000000d600ac7202 */ /* 0x004fe20000000f00 */
[----:B------:R-:W-:Y:S02]  /*3660*/  IMAD.MOV.U32 R173, RZ, RZ, R215 ;  /* 0x000000ffffad7224 */ /* 0x000fe400078e00d7 */
[----:B------:R2:W-:Y:S01]  /*3670*/  STL.64 [R1], R164 ;  /* 0x000000a401007387 */ /* 0x0005e20000100a00 */
[----:B---3--:R-:W-:Y:S02]  /*3680*/  IMAD.MOV.U32 R170, RZ, RZ, R212 ;  /* 0x000000ffffaa7224 */ /* 0x008fe400078e00d4 */
[----:B------:R-:W-:Y:S01]  /*3690*/  IMAD.MOV.U32 R171, RZ, RZ, R213 ;  /* 0x000000ffffab7224 */ /* 0x000fe200078e00d5 */
[----:B------:R3:W5:Y:S01]  /*36a0*/  LDL.LU.64 R176, [R1+0xc0] ;  /* 0x0000c00001b07983 */ /* 0x0007620000300a00 */
[----:B----4-:R-:W-:Y:S02]  /*36b0*/  IMAD.MOV.U32 R168, RZ, RZ, R210 ;  /* 0x000000ffffa87224 */ /* 0x010fe400078e00d2 */
[----:B------:R-:W-:Y:S01]  /*36c0*/  IMAD.MOV.U32 R169, RZ, RZ, R211 ;  /* 0x000000ffffa97224 */ /* 0x000fe200078e00d3 */
[----:B------:R3:W5:Y:S01]  /*36d0*/  LDL.LU.64 R178, [R1+0xc8] ;  /* 0x0000c80001b27983 */ /* 0x0007620000300a00 */
[----:B-1----:R-:W-:-:S02]  /*36e0*/  IMAD.MOV.U32 R166, RZ, RZ, R208 ;  /* 0x000000ffffa67224 */ /* 0x002fc400078e00d0 */
[----:B------:R-:W-:Y:S01]  /*36f0*/  IMAD.MOV.U32 R167, RZ, RZ, R209 ;  /* 0x000000ffffa77224 */ /* 0x000fe200078e00d1 */
[----:B------:R3:W5:Y:S01]  /*3700*/  LDL.LU.64 R180, [R1+0xd0] ;  /* 0x0000d00001b47983 */ /* 0x0007620000300a00 */
[----:B--2---:R-:W-:Y:S02]  /*3710*/  IMAD.MOV.U32 R164, RZ, RZ, R206 ;  /* 0x000000ffffa47224 */ /* 0x004fe400078e00ce */
[----:B------:R-:W-:Y:S01]  /*3720*/  IMAD.MOV.U32 R165, RZ, RZ, R207 ;  /* 0x000000ffffa57224 */ /* 0x000fe200078e00cf */
[----:B------:R3:W5:Y:S01]  /*3730*/  LDL.LU.64 R182, [R1+0xd8] ;  /* 0x0000d80001b67983 */ /* 0x0007620000300a00 */
[----:B------:R-:W-:-:S03]  /*3740*/  IMAD.MOV.U32 R175, RZ, RZ, R217 ;  /* 0x000000ffffaf7224 */ /* 0x000fc600078e00d9 */
[----:B------:R3:W5:Y:S04]  /*3750*/  LDL.LU.64 R184, [R1+0xe0] ;  /* 0x0000e00001b87983 */ /* 0x0007680000300a00 */
        /* <DEDUP_REMOVED lines=16> */
[----:B------:R3:W5:Y:S04]  /*3860*/  LDL.LU R251, [R1+0xb4] ;  /* 0x0000b40001fb7983 */ /* 0x0007680000300800 */
[----:B------:R-:W-:Y:S04]  /*3870*/  STL [R1+0xb4], RZ ;  /* 0x0000b4ff01007387 */ /* 0x000fe80000100800 */
[----:B------:R1:W-:Y:S02]  /*3880*/  STL [R1+0xc0], R252 ;  /* 0x0000c0fc01007387 */ /* 0x0003e40000100800 */
[----:B-1----:R-:W-:-:S05]  /*3890*/  VIADD R252, R252, 0xffffffff ;  /* 0xfffffffffcfc7836 */ /* 0x002fca0000000000 */
[----:B------:R3:W-:Y:S01]  /*38a0*/  STL [R1+0xc4], R252 ;  /* 0x0000c4fc01007387 */ /* 0x0007e20000100800 */
        /* <DEDUP_REMOVED lines=63> */
[----:B------:R-:W-:Y:S01]  /*3ca0*/  CS2R R54, SRZ ;  /* 0x0000000000367805 */ /* 0x000fe2000001ff00 */
[----:B------:R-:W-:Y:S01]  /*3cb0*/  UMOV UR12, 0xffffffff ;  /* 0xffffffff000c7882 */ /* 0x000fe20000000000 */
[----:B---3--:R-:W-:-:S05]  /*3cc0*/  UMOV UR4, URZ ;  /* 0x0000003f00047c82 */ /* 0x008fca0008000000 */
.L_x_1:
[----:B------:R-:W-:Y:S01]  /*3cd0*/  UIADD3 UR12, UR12, 0x1, URZ ;  /* 0x000000010c0c7890 */ /* 0x000fe2000fffe03f */
[----:B------:R-:W-:-:S04]  /*3ce0*/  DEPBAR.LE SB0, 0x0 ;  /* 0x000080000000791a */ /* 0x000fc80000000000 */
[----:B------:R-:W-:Y:S01]  /*3cf0*/  BAR.SYNC.DEFER_BLOCKING 0x0 ;  /* 0x0000000000007b1d */ /* 0x000fe20000010000 */
[----:B------:R-:W-:-:S04]  /*3d00*/  UISETP.GT.AND UP0, UPT, UR12, 0x1, UPT ;  /* 0x000000010c00788c */ /* 0x000fc8000bf04270 */
[----:B------:R-:W-:Y:S01]  /*3d10*/  USEL UR12, UR12, URZ, !UP0 ;  /* 0x0000003f0c0c7287 */ /* 0x000fe2000c000000 */
[----:B------:R-:W2:Y:S03]  /*3d20*/  LDL R252, [R1+0xc4] ;  /* 0x0000c40001fc7983 */ /* 0x000ea60000100800 */
[----:B------:R-:W-:Y:S02]  /*3d30*/  ULEA UR6, UR12, UR7, 0xd ;  /* 0x000000070c067291 */ /* 0x000fe4000f8e683f */
[----:B------:R-:W-:Y:S01]  /*3d40*/  ULEA UR5, UR12, UR7, 0xf ;  /* 0x000000070c057291 */ /* 0x000fe2000f8e783f */
[----:B------:R1:W-:Y:S01]  /*3d50*/  STL.64 [R1+0x1c8], R220 ;  /* 0x0001c8dc01007387 */ /* 0x0003e20000100a00 */
[----:B------:R-:W-:Y:S02]  /*3d60*/  UIADD3 UR6, UR6, 0x10000, URZ ;  /* 0x0001000006067890 */ /* 0x000fe4000fffe03f */
[----:B------:R-:W-:-:S02]  /*3d70*/  USHF.R.U32.HI UR5, URZ, 0x4, UR5 ;  /* 0x000000043f057899 */ /* 0x000fc40008011605 */
[----:B------:R-:W-:Y:S02]  /*3d80*/  USHF.R.U32.HI UR6, URZ, 0x4, UR6 ;  /* 0x000000043f067899 */ /* 0x000fe40008011606 */
[----:B------:R-:W-:Y:S02]  /*3d90*/  USGXT.U32 UR8, UR5, 0xe ;  /* 0x0000000e0508789a */ /* 0x000fe40008000000 */
[----:B------:R-:W-:Y:S01]  /*3da0*/  USGXT.U32 UR10, UR6, 0xe ;  /* 0x0000000e060a789a */ /* 0x000fe20008000000 */
[----:B------:R-:W-:Y:S01]  /*3db0*/  WARPGROUP.ARRIVE ;  /* 0x00000000000079c5 */ /* 0x000fe20000000000 */
[----:B------:R-:W-:Y:S01]  /*3dc0*/  UMOV UR9, 0x40000040 ;  /* 0x4000004000097882 */ /* 0x000fe20000000000 */
[----:B------:R-:W-:Y:S01]  /*3dd0*/  UMOV UR11, 0x40000040 ;  /* 0x40000040000b7882 */ /* 0x000fe20000000000 */
[----:B-1----:R-:W3:Y:S05]  /*3de0*/  LDL.LU.64 R220, [R1+0x68] ;  /* 0x0000680001dc7983 */ /* 0x002eea0000300a00 */
[----:B------:R-:W-:Y:S01]  /*3df0*/  HGMMA.64x64x8.F32.TF32 R120, gdesc[UR8], R120 ;  /* 0x04e00000087879f0 */ /* 0x000fe20008702878 */
[----:B------:R-:W-:Y:S01]  /*3e00*/  UIADD3 UR16, UP0, UR8, 0x2, URZ ;  /* 0x0000000208107890 */ /* 0x000fe2000ff1e03f */
[----:B------:R1:W-:Y:S01]  /*3e10*/  STL.64 [R1+0x1c0], R224 ;  /* 0x0001c0e001007387 */ /* 0x0003e20000100a00 */
[----:B------:R-:W-:Y:S01]  /*3e20*/  UIADD3 UR18, UP1, UR10, 0x2, URZ ;  /* 0x000000020a127890 */ /* 0x000fe2000ff3e03f */
[----:B------:R-:W-:Y:S01]  /*3e30*/  UMOV UR5, URZ ;  /* 0x0000003f00057c82 */ /* 0x000fe20008000000 */
[----:B------:R-:W-:Y:S01]  /*3e40*/  UMOV UR6, URZ ;  /* 0x0000003f00067c82 */ /* 0x000fe20008000000 */
[----:B------:R-:W-:-:S02]  /*3e50*/  UIADD3.X UR17, UR5, 0x40000040, URZ, UP0, !UPT ;  /* 0x4000004005117890 */ /* 0x000fc400087fe43f */
[----:B------:R-:W-:Y:S01]  /*3e60*/  UIADD3.X UR19, UR6, 0x40000040, URZ, UP1, !UPT ;  /* 0x4000004006137890 */ /* 0x000fe20008ffe43f */
[----:B-1----:R-:W4:Y:S01]  /*3e70*/  LDL.LU.64 R224, [R1+0x70] ;  /* 0x0000700001e07983 */ /* 0x002f220000300a00 */
[----:B------:R-:W-:Y:S02]  /*3e80*/  UIADD3.64 UR24, UR16, 0x2, URZ ;  /* 0x0000000210187897 */ /* 0x000fe4000fffe03f */
[----:B------:R-:W-:Y:S01]  /*3e90*/  UIADD3.64 UR26, UR18, 0x2, URZ ;  /* 0x00000002121a7897 */ /* 0x000fe2000fffe03f */
[----:B------:R1:W-:Y:S01]  /*3ea0*/  STL.64 [R1+0x1b8], R228 ;  /* 0x0001b8e401007387 */ /* 0x0003e20000100a00 */
[----:B------:R-:W-:Y:S02]  /*3eb0*/  UIADD3.64 UR20, UR16, 0x4, URZ ;  /* 0x0000000410147897 */ /* 0x000fe4000fffe03f */
[----:B------:R-:W-:Y:S02]  /*3ec0*/  UIADD3.64 UR22, UR18, 0x4, URZ ;  /* 0x0000000412167897 */ /* 0x000fe4000fffe03f */
[----:B------:R-:W-:-:S02]  /*3ed0*/  UIADD3.64 UR8, UR16, 0x1fe, URZ ;  /* 0x000001fe10087897 */ /* 0x000fc4000fffe03f */
[----:B------:R-:W-:Y:S01]  /*3ee0*/  UIADD3.64 UR28, UR16, 0x200, URZ ;  /* 0x00000200101c7897 */ /* 0x000fe2000fffe03f */
[----:B------:R-:W-:Y:S01]  /*3ef0*/  UMOV UR30, UR18 ;  /* 0x00000012001e7c82 */ /* 0x000fe20008000000 */
[----:B------:R-:W-:Y:S01]  /*3f00*/  UMOV UR31, UR19 ;  /* 0x00000013001f7c82 */ /* 0x000fe20008000000 */
[----:B-1----:R-:W3:Y:S04]  /*3f10*/  LDL.LU.64 R228, [R1+0x78] ;  /* 0x0000780001e47983 */ /* 0x002ee80000300a00 */
[----:B------:R1:W-:Y:S04]  /*3f20*/  STL.64 [R1+0x1b0], R232 ;  /* 0x0001b0e801007387 */ /* 0x0003e80000100a00 */
[----:B-1----:R-:W4:Y:S04]  /*3f30*/  LDL.LU.64 R232, [R1+0x80] ;  /* 0x0000800001e87983 */ /* 0x002f280000300a00 */
[----:B------:R1:W-:Y:S04]  /*3f40*/  STL.64 [R1+0x1a8], R236 ;  /* 0x0001a8ec01007387 */ /* 0x0003e80000100a00 */
[----:B-1----:R-:W3:Y:S04]  /*3f50*/  LDL.LU.64 R236, [R1+0x88] ;  /* 0x0000880001ec7983 */ /* 0x002ee80000300a00 */
[----:B------:R1:W-:Y:S01]  /*3f60*/  STL.64 [R1+0x1a0], R240 ;  /* 0x0001a0f001007387 */ /* 0x0003e20000100a00 */
[----:B------:R-:W-:Y:S03]  /*3f70*/  HGMMA.64x64x8.F32.TF32 R120, gdesc[UR16], R120 ;  /* 0x04e00000107879f0 */ /* 0x000fe60008702878 */
[----:B-1----:R-:W4:Y:S04]  /*3f80*/  LDL.LU.64 R240, [R1+0x90] ;  /* 0x0000900001f07983 */ /* 0x002f280000300a00 */
[----:B------:R1:W-:Y:S04]  /*3f90*/  STL.64 [R1+0x198], R244 ;  /* 0x000198f401007387 */ /* 0x0003e80000100a00 */
[----:B-1----:R-:W3:Y:S04]  /*3fa0*/  LDL.LU.64 R244, [R1+0x98] ;  /* 0x0000980001f47983 */ /* 0x002ee80000300a00 */
[----:B------:R1:W-:Y:S04]  /*3fb0*/  STL.64 [R1+0x190], R248 ;  /* 0x000190f801007387 */ /* 0x0003e80000100a00 */
[----:B-1----:R-:W4:Y:S04]  /*3fc0*/  LDL.LU.64 R248, [R1+0xa0] ;  /* 0x0000a00001f87983 */ /* 0x002f280000300a00 */
[----:B-----5:R1:W-:Y:S04]  /*3fd0*/  STL [R1+0x188], R2 ;  /* 0x0001880201007387 */ /* 0x0203e80000100800 */
[----:B-1----:R-:W2:Y:S01]  /*3fe0*/  LDL.LU R2, [R1+0xb4] ;  /* 0x0000b40001027983 */ /* 0x002ea20000300800 */
[C---:B------:R-:W-:Y:S01]  /*3ff0*/  ISETP.GT.AND P1, PT, R251.reuse, RZ, PT ;  /* 0x000000fffb00720c */ /* 0x040fe20003f24270 */
[----:B------:R-:W-:Y:S01]  /*4000*/  UIADD3 UR4, UR4, 0x1, URZ ;  /* 0x0000000104047890 */ /* 0x000fe2000fffe03f */
[----:B------:R-:W-:-:S03]  /*4010*/  ISETP.GT.AND P2, PT, R251, 0x1, PT ;  /* 0x00000001fb00780c */ /* 0x000fc60003f44270 */
[----:B------:R-:W-:Y:S01]  /*4020*/  UISETP.GT.AND UP0, UPT, UR4, 0x1, UPT ;  /* 0x000000010400788c */ /* 0x000fe2000bf04270 */
[----:B------:R-:W-:Y:S01]  /*4030*/  HGMMA.64x64x8.F32.TF32 R120, gdesc[UR24], R120 ;  /* 0x04e00000187879f0 */ /* 0x000fe20008702878 */
[----:B------:R-:W-:-:S03]  /*4040*/  UIADD3.64 UR24, UR16, 0x202, URZ ;  /* 0x0000020210187897 */ /* 0x000fc6000fffe03f */
[----:B------:R-:W-:Y:S01]  /*4050*/  HGMMA.64x64x8.F32.TF32 R120, gdesc[UR20], R120 ;  /* 0x04e00000147879f0 */ /* 0x000fe20008702878 */
[----:B------:R-:W-:-:S03]  /*4060*/  UIADD3.64 UR20, UR16, 0x204, URZ ;  /* 0x0000020410147897 */ /* 0x000fc6000fffe03f */
[----:B------:R-:W-:Y:S01]  /*4070*/  HGMMA.64x64x8.F32.TF32 R88, gdesc[UR8], R88 ;  /* 0x04e00000085879f0 */ /* 0x000fe20008702858 */
[----:B------:R-:W-:-:S03]  /*4080*/  UIADD3.64 UR8, UR16, 0x3fe, URZ ;  /* 0x000003fe10087897 */ /* 0x000fc6000fffe03f */
[----:B------:R-:W-:Y:S01]  /*4090*/  HGMMA.64x64x8.F32.TF32 R88, gdesc[UR28], R88 ;  /* 0x04e000001c5879f0 */ /* 0x000fe20008702858 */
[----:B------:R-:W-:Y:S01]  /*40a0*/  UIADD3.64 UR28, UR16, 0x400, URZ ;  /* 0x00000400101c7897 */ /* 0x000fe2000fffe03f */
[----:B------:R-:W-:Y:S01]  /*40b0*/  UMOV UR30, UR18 ;  /* 0x00000012001e7c82 */ /* 0x000fe20008000000 */
[----:B------:R-:W-:Y:S01]  /*40c0*/  UMOV UR31, UR19 ;  /* 0x00000013001f7c82 */ /* 0x000fe20008000000 */
[----:B------:R-:W-:Y:S01]  /*40d0*/  HGMMA.64x64x8.F32.TF32 R88, gdesc[UR24], R88 ;  /* 0x04e00000185879f0 */ /* 0x000fe20008702858 */
[----:B------:R-:W-:Y:S01]  /*40e0*/  UIADD3.64 UR24, UR16, 0x402, URZ ;  /* 0x0000040210187897 */ /* 0x000fe2000fffe03f */
[----:B--2---:R-:W-:Y:S02]  /*40f0*/  ISETP.GE.AND P0, PT, R2, R252, PT ;  /* 0x000000fc0200720c */ /* 0x004fe40003f06270 */
[----:B------:R-:W-:-:S04]  /*4100*/  SEL R252, RZ, 0x4, !P1 ;  /* 0x00000004fffc7807 */ /* 0x000fc80004800000 */
[----:B------:R-:W-:-:S04]  /*4110*/  SEL R252, R252, RZ, !P0 ;  /* 0x000000fffcfc7207 */ /* 0x000fc80004000000 */
[----:B------:R-:W-:Y:S02]  /*4120*/  ISETP.NE.U32.AND P1, PT, R252, RZ, PT ;  /* 0x000000fffc00720c */ /* 0x000fe40003f25070 */
[----:B------:R-:W-:Y:S02]  /*4130*/  SEL R252, RZ, 0x4, !P2 ;  /* 0x00000004fffc7807 */ /* 0x000fe40005000000 */
[----:B------:R-:W-:Y:S02]  /*4140*/  ISETP.GT.AND P2, PT, R251, 0x2, PT ;  /* 0x00000002fb00780c */ /* 0x000fe40003f44270 */
[----:B------:R-:W-:-:S04]  /*4150*/  SEL R252, R252, RZ, !P0 ;  /* 0x000000fffcfc7207 */ /* 0x000fc80004000000 */
[----:B------:R-:W-:Y:S02]  /*4160*/  ISETP.NE.U32.AND P3, PT, R252, RZ, PT ;  /* 0x000000fffc00720c */ /* 0x000fe40003f65070 */
[----:B------:R-:W-:Y:S02]  /*4170*/  SEL R252, RZ, 0x4, !P2 ;  /* 0x00000004fffc7807 */ /* 0x000fe40005000000 */
[----:B------:R-:W-:Y:S02]  /*4180*/  ISETP.GT.AND P2, PT, R251, 0x3, PT ;  /* 0x00000003fb00780c */ /* 0x000fe40003f44270 */
[----:B------:R-:W-:-:S04]  /*4190*/  SEL R252, R252, RZ, !P0 ;  /* 0x000000fffcfc7207 */ /* 0x000fc80004000000 */
[----:B------:R-:W-:Y:S02]  /*41a0*/  ISETP.NE.U32.AND P4, PT, R252, RZ, PT ;  /* 0x000000fffc00720c */ /* 0x000fe40003f85070 */
[----:B------:R-:W-:Y:S01]  /*41b0*/  SEL R252, RZ, 0x4, !P2 ;  /* 0x00000004fffc7807 */ /* 0x000fe20005000000 */
[----:B------:R-:W-:Y:S01]  /*41c0*/  HGMMA.64x64x8.F32.TF32 R88, gdesc[UR20], R88 ;  /* 0x04e00000145879f0 */ /* 0x000fe20008702858 */
[----:B------:R-:W-:Y:S02]  /*41d0*/  UIADD3.64 UR20, UR16, 0x404, URZ ;  /* 0x0000040410147897 */ /* 0x000fe4000fffe03f */
[----:B------:R-:W-:Y:S01]  /*41e0*/  SEL R252, R252, RZ, !P0 ;  /* 0x000000fffcfc7207 */ /* 0x000fe20004000000 */
[----:B------:R-:W-:Y:S01]  /*41f0*/  HGMMA.64x64x8.F32.TF32 R56, gdesc[UR8], R56 ;  /* 0x04e00000083879f0 */ /* 0x000fe20008702838 */
[----:B------:R-:W-:Y:S02]  /*4200*/  UIADD3.64 UR8, UR16, 0x5fe, URZ ;  /* 0x000005fe10087897 */ /* 0x000fe4000fffe03f */
[----:B------:R-:W-:-:S02]  /*4210*/  ISETP.NE.U32.AND P2, PT, R252, RZ, PT ;  /* 0x000000fffc00720c */ /* 0x000fc40003f45070 */
[----:B------:R-:W2:Y:S01]  /*4220*/  LDL R252, [R1+0xb8] ;  /* 0x0000b80001fc7983 */ /* 0x000ea20000100800 */
[----:B------:R-:W-:Y:S04]  /*4230*/  HGMMA.64x64x8.F32.TF32 R56, gdesc[UR28], R56 ;  /* 0x04e000001c3879f0 */ /* 0x000fe80008702838 */
[----:B------:R-:W-:Y:S01]  /*4240*/  HGMMA.64x64x8.F32.TF32 R56, gdesc[UR24], R56 ;  /* 0x04e00000183879f0 */ /* 0x000fe20008702838 */
[----:B------:R-:W-:-:S03]  /*4250*/  UIADD3.64 UR24, UR16, 0x602, URZ ;  /* 0x0000060210187897 */ /* 0x000fc6000fffe03f */
[----:B------:R-:W-:Y:S04]  /*4260*/  HGMMA.64x64x8.F32.TF32 R56, gdesc[UR20], R56 ;  /* 0x04e00000143879f0 */ /* 0x000fe80008702838 */
[----:B------:R-:W-:Y:S01]  /*4270*/  HGMMA.64x64x8.F32.TF32 R24, gdesc[UR8], R24 ;  /* 0x04e00000081879f0 */ /* 0x000fe20008702818 */
[----:B------:R-:W-:Y:S01]  /*4280*/  UIADD3.64 UR8, UR16, 0x600, URZ ;  /* 0x0000060010087897 */ /* 0x000fe2000fffe03f */
[----:B------:R-:W-:Y:S01]  /*4290*/  UMOV UR10, UR18 ;  /* 0x00000012000a7c82 */ /* 0x000fe20008000000 */
[----:B------:R-:W-:Y:S01]  /*42a0*/  UMOV UR11, UR19 ;  /* 0x00000013000b7c82 */ /* 0x000fe20008000000 */
[----:B------:R-:W-:Y:S01]  /*42b0*/  UIADD3.64 UR16, UR16, 0x604, URZ ;  /* 0x0000060410107897 */ /* 0x000fe2000fffe03f */
[----:B------:R-:W-:Y:S01]  /*42c0*/  UMOV UR18, UR22 ;  /* 0x0000001600127c82 */ /* 0x000fe20008000000 */
[----:B------:R-:W-:-:S04]  /*42d0*/  UMOV UR19, UR23 ;  /* 0x0000001700137c82 */ /* 0x000fc80008000000 */
[----:B------:R-:W-:Y:S04]  /*42e0*/  HGMMA.64x64x8.F32.TF32 R24, gdesc[UR8], R24 ;  /* 0x04e00000081879f0 */ /* 0x000fe80008702818 */
[----:B------:R-:W-:Y:S04]  /*42f0*/  HGMMA.64x64x8.F32.TF32 R24, gdesc[UR24], R24 ;  /* 0x04e00000181879f0 */ /* 0x000fe80008702818 */
[----:B------:R-:W-:Y:S01]  /*4300*/  HGMMA.64x64x8.F32.TF32 R24, gdesc[UR16], R24, gsb0 ;  /* 0x04e00000101879f0 */ /* 0x000fe20008002818 */
[----:B------:R-:W-:-:S04]  /*4310*/  USEL UR4, UR4, URZ, !UP0 ;  /* 0x0000003f04047287 */ /* 0x000fc8000c000000 */
[----:B------:R-:W-:Y:S01]  /*4320*/  ULEA UR5, UR4, UR7, 0xf ;  /* 0x0000000704057291 */ /* 0x000fe2000f8e783f */
[----:B----4-:R-:W-:-:S04]  /*4330*/  IMAD.WIDE R248, R250, 0x4, R248 ;  /* 0x00000004faf87825 */ /* 0x010fc800078e02f8 */
[----:B---3--:R-:W-:-:S04]  /*4340*/  IMAD.WIDE R244, R250, 0x4, R244 ;  /* 0x00000004faf47825 */ /* 0x008fc800078e02f4 */
[----:B--2---:R-:W-:Y:S02]  /*4350*/  VIADD R252, R252, UR5 ;  /* 0x00000005fcfc7c36 */ /* 0x004fe40008000000 */
[----:B------:R-:W-:-:S04]  /*4360*/  IMAD.WIDE R240, R250, 0x4, R240 ;  /* 0x00000004faf07825 */ /* 0x000fc800078e02f0 */
[----:B------:R-:W-:-:S04]  /*4370*/  IMAD.WIDE R236, R250, 0x4, R236 ;  /* 0x00000004faec7825 */ /* 0x000fc800078e02ec */
[----:B------:R-:W-:-:S04]  /*4380*/  IMAD.WIDE R232, R250, 0x4, R232 ;  /* 0x00000004fae87825 */ /* 0x000fc800078e02e8 */
[----:B------:R-:W-:-:S04]  /*4390*/  IMAD.WIDE R228, R250, 0x4, R228 ;  /* 0x00000004fae47825 */ /* 0x000fc800078e02e4 */
[----:B------:R-:W-:-:S04]  /*43a0*/  IMAD.WIDE R224, R250, 0x4, R224 ;  /* 0x00000004fae07825 */ /* 0x000fc800078e02e0 */
[----:B------:R-:W-:Y:S01]  /*43b0*/  IMAD.WIDE R220, R250, 0x4, R220 ;  /* 0x00000004fadc7825 */ /* 0x000fe200078e02dc */
[----:B------:R-:W-:Y:S02]  /*43c0*/  WARPGROUP.DEPBAR.LE gsb0, 0x1 ;  /* 0x00008000000079c5 */ /* 0x000fe40000010100 */
[----:B------:R-:W-:Y:S06]  /*43d0*/  BAR.SYNC.DEFER_BLOCKING 0x0 ;  /* 0x0000000000007b1d */ /* 0x000fec0000010000 */
[----:B------:R-:W-:Y:S01]  /*43e0*/  @!PT LDS RZ, [RZ] ;  /* 0x00000000fffff984 */ /* 0x000fe20000000800 */
[----:B------:R-:W-:Y:S01]  /*43f0*/  @!PT LDS RZ, [RZ] ;  /* 0x00000000fffff984 */ /* 0x000fe20000000800 */
[----:B------:R-:W-:Y:S01]  /*4400*/  @!PT LDS RZ, [RZ] ;  /* 0x00000000fffff984 */ /* 0x000fe20000000800 */
[----:B------:R-:W-:Y:S04]  /*4410*/  LDGSTS.E [R252], desc[UR14][R248.64], P1 ;  /* 0x00000000f8fc7fae */ /* 0x000fe8000892184e */
[----:B------:R-:W-:Y:S01]  /*4420*/  LDGSTS.E [R252+0x4000], desc[UR14][R244.64], P1 ;  /* 0x04000000f4fc7fae */ /* 0x000fe2000892184e */
[----:B------:R-:W-:-:S03]  /*4430*/  ISETP.GT.AND P1, PT, R251, 0x4, PT ;  /* 0x00000004fb00780c */ /* 0x000fc60003f24270 */
[----:B------:R-:W-:Y:S04]  /*4440*/  LDGSTS.E [R252+0x4], desc[UR14][R240.64], P3 ;  /* 0x00004000f0fc7fae */ /* 0x000fe8000992184e */
[----:B------:R-:W-:Y:S04]  /*4450*/  LDGSTS.E [R252+0x4004], desc[UR14][R236.64], P3 ;  /* 0x04004000ecfc7fae */ /* 0x000fe8000992184e */
[----:B------:R-:W-:Y:S04]  /*4460*/  LDGSTS.E [R252+0x8], desc[UR14][R232.64], P4 ;  /* 0x00008000e8fc7fae */ /* 0x000fe8000a12184e */
[----:B------:R-:W-:Y:S04]  /*4470*/  LDGSTS.E [R252+0x4008], desc[UR14][R228.64], P4 ;  /* 0x04008000e4fc7fae */ /* 0x000fe8000a12184e */
[----:B------:R-:W-:Y:S04]  /*4480*/  LDGSTS.E [R252+0xc], desc[UR14][R224.64], P2 ;  /* 0x0000c000e0fc7fae */ /* 0x000fe8000912184e */
[----:B------:R1:W-:Y:S01]  /*4490*/  LDGSTS.E [R252+0x400c], desc[UR14][R220.64], P2 ;  /* 0x0400c000dcfc7fae */ /* 0x0003e2000912184e */
[----:B------:R-:W-:-:S02]  /*44a0*/  ISETP.GT.AND P2, PT, R251, 0x5, PT ;  /* 0x00000005fb00780c */ /* 0x000fc40003f44270 */
[----:B-1----:R-:W-:-:S04]  /*44b0*/  SEL R252, RZ, 0x4, !P1 ;  /* 0x00000004fffc7807 */ /* 0x002fc80004800000 */
[----:B------:R-:W-:-:S04]  /*44c0*/  SEL R252, R252, RZ, !P0 ;  /* 0x000000fffcfc7207 */ /* 0x000fc80004000000 */
[----:B------:R-:W-:Y:S02]  /*44d0*/  ISETP.NE.U32.AND P1, PT, R252, RZ, PT ;  /* 0x000000fffc00720c */ /* 0x000fe40003f25070 */
[----:B------:R-:W-:Y:S02]  /*44e0*/  SEL R252, RZ, 0x4, !P2 ;  /* 0x00000004fffc7807 */ /* 0x000fe40005000000 */
[----:B------:R-:W-:Y:S02]  /*44f0*/  ISETP.GT.AND P2, PT, R251, 0x6, PT ;  /* 0x00000006fb00780c */ /* 0x000fe40003f44270 */
[----:B------:R-:W-:-:S04]  /*4500*/  SEL R252, R252, RZ, !P0 ;  /* 0x000000fffcfc7207 */ /* 0x000fc80004000000 */
[----:B------:R-:W-:Y:S02]  /*4510*/  ISETP.NE.U32.AND P3, PT, R252, RZ, PT ;  /* 0x000000fffc00720c */ /* 0x000fe40003f65070 */
[----:B------:R-:W-:Y:S01]  /*4520*/  SEL R252, RZ, 0x4, !P2 ;  /* 0x00000004fffc7807 */ /* 0x000fe20005000000 */
[----:B------:R-:W-:Y:S01]  /*4530*/  STL.64 [R1+0xa0], R248 ;  /* 0x0000a0f801007387 */ /* 0x000fe20000100a00 */
[----:B------:R-:W-:Y:S02]  /*4540*/  ISETP.GT.AND P2, PT, R251, 0x7, PT ;  /* 0x00000007fb00780c */ /* 0x000fe40003f44270 */
[----:B------:R-:W-:Y:S01]  /*4550*/  SEL R252, R252, RZ, !P0 ;  /* 0x000000fffcfc7207 */ /* 0x000fe20004000000 */
[----:B------:R-:W-:Y:S04]  /*4560*/  STL.64 [R1+0x98], R244 ;  /* 0x000098f401007387 */ /* 0x000fe80000100a00 */
[----:B------:R-:W-:Y:S01]  /*4570*/  STL.64 [R1+0x90], R240 ;  /* 0x000090f001007387 */ /* 0x000fe20000100a00 */
[----:B------:R-:W-:-:S03]  /*4580*/  ISETP.NE.U32.AND P4, PT, R252, RZ, PT ;  /* 0x000000fffc00720c */ /* 0x000fc60003f85070 */
[----:B------:R-:W-:Y:S01]  /*4590*/  STL.64 [R1+0x88], R236 ;  /* 0x000088ec01007387 */ /* 0x000fe20000100a00 */
[----:B------:R-:W-:-:S03]  /*45a0*/  SEL R252, RZ, 0x4, !P2 ;  /* 0x00000004fffc7807 */ /* 0x000fc60005000000 */
[----:B------:R-:W-:Y:S04]  /*45b0*/  STL.64 [R1+0x80], R232 ;  /* 0x000080e801007387 */ /* 0x000fe80000100a00 */
[----:B------:R-:W-:Y:S04]  /*45c0*/  STL.64 [R1+0x78], R228 ;  /* 0x000078e401007387 */ /* 0x000fe80000100a00 */
[----:B------:R-:W-:Y:S01]  /*45d0*/  STL.64 [R1+0x70], R224 ;  /* 0x000070e001007387 */ /* 0x000fe20000100a00 */
[----:B------:R-:W-:-:S03]  /*45e0*/  SEL R252, R252, RZ, !P0 ;  /* 0x000000fffcfc7207 */ /* 0x000fc60004000000 */
[----:B------:R1:W-:Y:S01]  /*45f0*/  STL.64 [R1+0x68], R220 ;  /* 0x000068dc01007387 */ /* 0x0003e20000100a00 */
[----:B------:R-:W-:-:S03]  /*4600*/  ISETP.NE.U32.AND P2, PT, R252, RZ, PT ;  /* 0x000000fffc00720c */ /* 0x000fc60003f45070 */
[----:B-1----:R-:W2:Y:S04]  /*4610*/  LDL.LU.64 R220, [R1+0x60] ;  /* 0x0000600001dc7983 */ /* 0x002ea80000300a00 */
[----:B------:R-:W3:Y:S04]  /*4620*/  LDL.LU.64 R224, [R1+0x58] ;  /* 0x0000580001e07983 */ /* 0x000ee80000300a00 */
[----:B------:R-:W4:Y:S04]  /*4630*/  LDL.LU.64 R228, [R1+0x50] ;  /* 0x0000500001e47983 */ /* 0x000f280000300a00 */
[----:B------:R-:W4:Y:S04]  /*4640*/  LDL.LU.64 R248, [R1+0x48] ;  /* 0x0000480001f87983 */ /* 0x000f280000300a00 */
[----:B------:R-:W4:Y:S04]  /*4650*/  LDL.LU.64 R244, [R1+0x40] ;  /* 0x0000400001f47983 */ /* 0x000f280000300a00 */
[----:B------:R-:W4:Y:S04]  /*4660*/  LDL.LU.64 R240, [R1+0x38] ;  /* 0x0000380001f07983 */ /* 0x000f280000300a00 */
[----:B------:R-:W4:Y:S04]  /*4670*/  LDL.LU.64 R236, [R1+0x30] ;  /* 0x0000300001ec7983 */ /* 0x000f280000300a00 */
[----:B------:R-:W4:Y:S04]  /*4680*/  LDL.LU.64 R232, [R1+0x28] ;  /* 0x0000280001e87983 */ /* 0x000f280000300a00 */
[----:B------:R-:W4:Y:S01]  /*4690*/  LDL R252, [R1+0x184] ;  /* 0x0001840001fc7983 */ /* 0x000f220000100800 */
[----:B--2---:R-:W-:-:S04]  /*46a0*/  IMAD.WIDE R220, R250, 0x4, R220 ;  /* 0x00000004fadc7825 */ /* 0x004fc800078e02dc */
[----:B---3--:R-:W-:-:S04]  /*46b0*/  IMAD.WIDE R224, R250, 0x4, R224 ;  /* 0x00000004fae07825 */ /* 0x008fc800078e02e0 */
[----:B----4-:R-:W-:-:S04]  /*46c0*/  IMAD.WIDE R228, R250, 0x4, R228 ;  /* 0x00000004fae47825 */ /* 0x010fc800078e02e4 */
[----:B------:R-:W-:-:S04]  /*46d0*/  IMAD.WIDE R248, R250, 0x4, R248 ;  /* 0x00000004faf87825 */ /* 0x000fc800078e02f8 */
[----:B------:R-:W-:-:S04]  /*46e0*/  IMAD.WIDE R244, R250, 0x4, R244 ;  /* 0x00000004faf47825 */ /* 0x000fc800078e02f4 */
[----:B------:R-:W-:-:S04]  /*46f0*/  IMAD.WIDE R240, R250, 0x4, R240 ;  /* 0x00000004faf07825 */ /* 0x000fc800078e02f0 */
[----:B------:R-:W-:-:S04]  /*4700*/  IMAD.WIDE R236, R250, 0x4, R236 ;  /* 0x00000004faec7825 */ /* 0x000fc800078e02ec */
[----:B------:R-:W-:Y:S02]  /*4710*/  VIADD R252, R252, UR5 ;  /* 0x00000005fcfc7c36 */ /* 0x000fe40008000000 */
[----:B------:R-:W-:-:S03]  /*4720*/  IMAD.WIDE R232, R250, 0x4, R232 ;  /* 0x00000004fae87825 */ /* 0x000fc600078e02e8 */
        /* <DEDUP_REMOVED lines=18> */
[----:B------:R1:W-:Y:S01]  /*4850*/  STL.64 [R1+0x60], R220 ;  /* 0x000060dc01007387 */ /* 0x0003e20000100a00 */
[----:B------:R-:W-:Y:S02]  /*4860*/  ISETP.GT.AND P2, PT, R251, 0xb, PT ;  /* 0x0000000bfb00780c */ /* 0x000fe40003f44270 */
[----:B------:R-:W-:Y:S01]  /*4870*/  SEL R252, R252, RZ, !P0 ;  /* 0x000000fffcfc7207 */ /* 0x000fe20004000000 */
[----:B------:R2:W-:Y:S04]  /*4880*/  STL.64 [R1+0x58], R224 ;  /* 0x000058e001007387 */ /* 0x0005e80000100a00 */
[----:B------:R3:W-:Y:S01]  /*4890*/  STL.64 [R1+0x50], R228 ;  /* 0x000050e401007387 */ /* 0x0007e20000100a00 */
[----:B------:R-:W-:-:S03]  /*48a0*/  ISETP.NE.U32.AND P4, PT, R252, RZ, PT ;  /* 0x000000fffc00720c */ /* 0x000fc60003f85070 */
[----:B------:R-:W-:Y:S01]  /*48b0*/  STL.64 [R1+0x48], R248 ;  /* 0x000048f801007387 */ /* 0x000fe20000100a00 */
[----:B------:R-:W-:-:S03]  /*48c0*/  SEL R252, RZ, 0x4, !P2 ;  /* 0x00000004fffc7807 */ /* 0x000fc60005000000 */
[----:B------:R-:W-:Y:S04]  /*48d0*/  STL.64 [R1+0x40], R244 ;  /* 0x000040f401007387 */ /* 0x000fe80000100a00 */
[----:B-1----:R-:W4:Y:S04]  /*48e0*/  LDL.LU.64 R220, [R1+0x1c8] ;  /* 0x0001c80001dc7983 */ /* 0x002f280000300a00 */
[----:B------:R-:W-:Y:S01]  /*48f0*/  STL.64 [R1+0x38], R240 ;  /* 0x000038f001007387 */ /* 0x000fe20000100a00 */
[----:B------:R-:W-:-:S03]  /*4900*/  SEL R252, R252, RZ, !P0 ;  /* 0x000000fffcfc7207 */ /* 0x000fc60004000000 */
[----:B--2---:R-:W2:Y:S04]  /*4910*/  LDL.LU.64 R224, [R1+0x1c0] ;  /* 0x0001c00001e07983 */ /* 0x004ea80000300a00 */
[----:B------:R-:W-:Y:S04]  /*4920*/  STL.64 [R1+0x30], R236 ;  /* 0x000030ec01007387 */ /* 0x000fe80000100a00 */
[----:B---3--:R-:W3:Y:S04]  /*4930*/  LDL.LU.64 R228, [R1+0x1b8] ;  /* 0x0001b80001e47983 */ /* 0x008ee80000300a00 */
[----:B------:R1:W-:Y:S01]  /*4940*/  STL.64 [R1+0x28], R232 ;  /* 0x000028e801007387 */ /* 0x0003e20000100a00 */
[----:B------:R-:W-:-:S03]  /*4950*/  ISETP.NE.U32.AND P2, PT, R252, RZ, PT ;  /* 0x000000fffc00720c */ /* 0x000fc60003f45070 */
[----:B-1----:R-:W4:Y:S04]  /*4960*/  LDL.LU.64 R232, [R1+0x20] ;  /* 0x0000200001e87983 */ /* 0x002f280000300a00 */
[----:B------:R-:W2:Y:S04]  /*4970*/  LDL.LU.64 R236, [R1+0x18] ;  /* 0x0000180001ec7983 */ /* 0x000ea80000300a00 */
[----:B------:R-:W3:Y:S04]  /*4980*/  LDL.LU.64 R240, [R1+0x10] ;  /* 0x0000100001f07983 */ /* 0x000ee80000300a00 */
[----:B------:R-:W3:Y:S04]  /*4990*/  LDL.LU.64 R244, [R1+0x8] ;  /* 0x0000080001f47983 */ /* 0x000ee80000300a00 */
[----:B------:R-:W3:Y:S04]  /*49a0*/  LDL.LU.64 R248, [R1] ;  /* 0x0000000001f87983 */ /* 0x000ee80000300a00 */
[----:B------:R-:W3:Y:S01]  /*49b0*/  LDL R252, [R1+0x180] ;  /* 0x0001800001fc7983 */ /* 0x000ee20000100800 */
[----:B------:R-:W-:-:S04]  /*49c0*/  IMAD.WIDE R4, R250, 0x4, R4 ;  /* 0x00000004fa047825 */ /* 0x000fc800078e0204 */
[----:B------:R-:W-:-:S04]  /*49d0*/  IMAD.WIDE R6, R250, 0x4, R6 ;  /* 0x00000004fa067825 */ /* 0x000fc800078e0206 */
[----:B------:R-:W-:-:S04]  /*49e0*/  IMAD.WIDE R8, R250, 0x4, R8 ;  /* 0x00000004fa087825 */ /* 0x000fc800078e0208 */
[----:B----4-:R-:W-:-:S04]  /*49f0*/  IMAD.WIDE R232, R250, 0x4, R232 ;  /* 0x00000004fae87825 */ /* 0x010fc800078e02e8 */
[----:B--2---:R-:W-:-:S04]  /*4a00*/  IMAD.WIDE R236, R250, 0x4, R236 ;  /* 0x00000004faec7825 */ /* 0x004fc800078e02ec */
[----:B---3--:R-:W-:-:S04]  /*4a10*/  IMAD.WIDE R240, R250, 0x4, R240 ;  /* 0x00000004faf07825 */ /* 0x008fc800078e02f0 */
[----:B------:R-:W-:-:S04]  /*4a20*/  IMAD.WIDE R244, R250, 0x4, R244 ;  /* 0x00000004faf47825 */ /* 0x000fc800078e02f4 */
[----:B------:R-:W-:-:S04]  /*4a30*/  IMAD.WIDE R248, R250, 0x4, R248 ;  /* 0x00000004faf87825 */ /* 0x000fc800078e02f8 */
[----:B------:R-:W-:-:S05]  /*4a40*/  VIADD R252, R252, UR5 ;  /* 0x00000005fcfc7c36 */ /* 0x000fca0008000000 */
        /* <DEDUP_REMOVED lines=19> */
[----:B------:R-:W-:Y:S01]  /*4b80*/  SEL R252, R252, RZ, !P0 ;  /* 0x000000fffcfc7207 */ /* 0x000fe20004000000 */
[----:B------:R1:W-:Y:S03]  /*4b90*/  STL.64 [R1+0x20], R232 ;  /* 0x000020e801007387 */ /* 0x0003e60000100a00 */
[----:B------:R-:W-:Y:S01]  /*4ba0*/  ISETP.NE.U32.AND P4, PT, R252, RZ, PT ;  /* 0x000000fffc00720c */ /* 0x000fe20003f85070 */
[----:B------:R2:W-:Y:S01]  /*4bb0*/  STL.64 [R1+0x18], R236 ;  /* 0x000018ec01007387 */ /* 0x0005e20000100a00 */
[----:B------:R-:W-:-:S03]  /*4bc0*/  SEL R252, RZ, 0x4, !P2 ;  /* 0x00000004fffc7807 */ /* 0x000fc60005000000 */
[----:B------:R3:W-:Y:S01]  /*4bd0*/  STL.64 [R1+0x10], R240 ;  /* 0x000010f001007387 */ /* 0x0007e20000100a00 */
[----:B------:R-:W-:-:S03]  /*4be0*/  SEL R252, R252, RZ, !P0 ;  /* 0x000000fffcfc7207 */ /* 0x000fc60004000000 */
[----:B------:R4:W-:Y:S04]  /*4bf0*/  STL.64 [R1+0x8], R244 ;  /* 0x000008f401007387 */ /* 0x0009e80000100a00 */
[----:B------:R4:W-:Y:S04]  /*4c00*/  STL.64 [R1], R248 ;  /* 0x000000f801007387 */ /* 0x0009e80000100a00 */
[----:B-1----:R-:W4:Y:S01]  /*4c10*/  LDL.LU.64 R232, [R1+0x1b0] ;  /* 0x0001b00001e87983 */ /* 0x002f220000300a00 */
[----:B------:R-:W-:-:S03]  /*4c20*/  ISETP.NE.U32.AND P2, PT, R252, RZ, PT ;  /* 0x000000fffc00720c */ /* 0x000fc60003f45070 */
[----:B--2---:R-:W2:Y:S04]  /*4c30*/  LDL.LU.64 R236, [R1+0x1a8] ;  /* 0x0001a80001ec7983 */ /* 0x004ea80000300a00 */
[----:B---3--:R-:W3:Y:S04]  /*4c40*/  LDL.LU.64 R240, [R1+0x1a0] ;  /* 0x0001a00001f07983 */ /* 0x008ee80000300a00 */
[----:B----4-:R-:W4:Y:S04]  /*4c50*/  LDL.LU.64 R244, [R1+0x198] ;  /* 0x0001980001f47983 */ /* 0x010f280000300a00 */
[----:B------:R-:W4:Y:S04]  /*4c60*/  LDL.LU.64 R248, [R1+0x190] ;  /* 0x0001900001f87983 */ /* 0x000f280000300a00 */
[----:B------:R-:W2:Y:S01]  /*4c70*/  LDL R252, [R1+0x17c] ;  /* 0x00017c0001fc7983 */ /* 0x000ea20000100800 */
[----:B------:R-:W-:-:S04]  /*4c80*/  IMAD.WIDE R10, R250, 0x4, R10 ;  /* 0x00000004fa0a7825 */ /* 0x000fc800078e020a */
[----:B------:R-:W-:-:S04]  /*4c90*/  IMAD.WIDE R12, R250, 0x4, R12 ;  /* 0x00000004fa0c7825 */ /* 0x000fc800078e020c */
[----:B------:R-:W-:-:S04]  /*4ca0*/  IMAD.WIDE R14, R250, 0x4, R14 ;  /* 0x00000004fa0e7825 */ /* 0x000fc800078e020e */
[----:B------:R-:W-:-:S04]  /*4cb0*/  IMAD.WIDE R16, R250, 0x4, R16 ;  /* 0x00000004fa107825 */ /* 0x000fc800078e0210 */
[----:B------:R-:W-:-:S04]  /*4cc0*/  IMAD.WIDE R18, R250, 0x4, R18 ;  /* 0x00000004fa127825 */ /* 0x000fc800078e0212 */
[----:B------:R-:W-:-:S04]  /*4cd0*/  IMAD.WIDE R20, R250, 0x4, R20 ;  /* 0x00000004fa147825 */ /* 0x000fc800078e0214 */
[----:B------:R-:W-:-:S04]  /*4ce0*/  IMAD.WIDE R22, R250, 0x4, R22 ;  /* 0x00000004fa167825 */ /* 0x000fc800078e0216 */
[----:B------:R-:W-:-:S04]  /*4cf0*/  IMAD.WIDE R152, R250, 0x4, R152 ;  /* 0x00000004fa987825 */ /* 0x000fc800078e0298 */
[----:B--2---:R-:W-:-:S05]  /*4d00*/  VIADD R252, R252, UR5 ;  /* 0x00000005fcfc7c36 */ /* 0x004fca0008000000 */
        /* <DEDUP_REMOVED lines=21> */
[----:B------:R-:W-:-:S04]  /*4e60*/  SEL R252, RZ, 0x4, !P2 ;  /* 0x00000004fffc7807 */ /* 0x000fc80005000000 */
[----:B------:R-:W-:-:S04]  /*4e70*/  SEL R252, R252, RZ, !P0 ;  /* 0x000000fffcfc7207 */ /* 0x000fc80004000000 */
[----:B------:R-:W-:Y:S02]  /*4e80*/  ISETP.NE.U32.AND P2, PT, R252, RZ, PT ;  /* 0x000000fffc00720c */ /* 0x000fe40003f45070 */
        /* <DEDUP_REMOVED lines=113> */
[----:B------:R-:W-:Y:S04]  /*55a0*/  LDGSTS.E [R252+0x4000], desc[UR14][R204.64], P1 ;  /* 0x04000000ccfc7fae */ /* 0x000fe8000892184e */
[----:B------:R-:W-:Y:S04]  /*55b0*/  LDGSTS.E [R252+0x4], desc[UR14][R206.64], P3 ;  /* 0x00004000cefc7fae */ /* 0x000fe8000992184e */
[----:B------:R-:W-:Y:S04]  /*55c0*/  LDGSTS.E [R252+0x4004], desc[UR14][R208.64], P3 ;  /* 0x04004000d0fc7fae */ /* 0x000fe8000992184e */
[----:B------:R-:W-:Y:S04]  /*55d0*/  LDGSTS.E [R252+0x8], desc[UR14][R210.64], P4 ;  /* 0x00008000d2fc7fae */ /* 0x000fe8000a12184e */
[----:B------:R-:W-:Y:S04]  /*55e0*/  LDGSTS.E [R252+0x4008], desc[UR14][R212.64], P4 ;  /* 0x04008000d4fc7fae */ /* 0x000fe8000a12184e */
[----:B------:R-:W-:Y:S04]  /*55f0*/  LDGSTS.E [R252+0xc], desc[UR14][R214.64], P2 ;  /* 0x0000c000d6fc7fae */ /* 0x000fe8000912184e */
[----:B------:R1:W-:Y:S01]  /*5600*/  LDGSTS.E [R252+0x400c], desc[UR14][R216.64], P2 ;  /* 0x0400c000d8fc7fae */ /* 0x0003e2000912184e */
[----:B------:R-:W-:Y:S01]  /*5610*/  ULEA UR5, UR4, UR7, 0xd ;  /* 0x0000000704057291 */ /* 0x000fe2000f8e683f */
[----:B------:R-:W-:-:S02]  /*5620*/  IMAD.WIDE R218, R0, 0x4, R218 ;  /* 0x0000000400da7825 */ /* 0x000fc400078e02da */
[----:B------:R-:W0:Y:S01]  /*5630*/  LDGDEPBAR ;  /* 0x00000000000079af */ /* 0x000e220000000000 */
[----:B-1----:R-:W1:Y:S02]  /*5640*/  S2R R252, SR_TID.X ;  /* 0x0000000000fc7919 */ /* 0x002e640000002100 */
[----:B-1----:R-:W-:-:S04]  /*5650*/  LOP3.LUT R252, R252, 0x1f, RZ, 0xc0, !PT ;  /* 0x0000001ffcfc7812 */ /* 0x002fc800078ec0ff */
[----:B------:R-:W-:-:S04]  /*5660*/  ISETP.GE.AND P1, PT, R252, R251, PT ;  /* 0x000000fbfc00720c */ /* 0x000fc80003f26270 */
[----:B------:R-:W-:-:S04]  /*5670*/  SEL R252, RZ, 0x4, P1 ;  /* 0x00000004fffc7807 */ /* 0x000fc80000800000 */
        /* <DEDUP_REMOVED lines=9> */
[----:B------:R-:W-:Y:S01]  /*5710*/  IMAD.WIDE R246, R0, 0x4, R246 ;  /* 0x0000000400f67825 */ /* 0x000fe200078e02f6 */
[----:B--2---:R-:W-:-:S05]  /*5720*/  IADD3 R252, R252, UR5, RZ ;  /* 0x00000005fcfc7c10 */ /* 0x004fca000fffe0ff */
[----:B------:R-:W-:Y:S04]  /*5730*/  LDGSTS.E [R252+0x10000], desc[UR14][R218.64], P0 ;  /* 0x10000000dafc7fae */ /* 0x000fe8000812184e */
[----:B------:R-:W-:Y:S04]  /*5740*/  LDGSTS.E [R252+0x10400], desc[UR14][R222.64], P0 ;  /* 0x10400000defc7fae */ /* 0x000fe8000812184e */
[----:B------:R-:W-:Y:S04]  /*5750*/  LDGSTS.E [R252+0x10800], desc[UR14][R226.64], P0 ;  /* 0x10800000e2fc7fae */ /* 0x000fe8000812184e */
[----:B------:R-:W-:Y:S04]  /*5760*/  LDGSTS.E [R252+0x10c00], desc[UR14][R230.64], P0 ;  /* 0x10c00000e6fc7fae */ /* 0x000fe8000812184e */
[----:B------:R-:W-:Y:S04]  /*5770*/  LDGSTS.E [R252+0x11000], desc[UR14][R234.64], P0 ;  /* 0x11000000eafc7fae */ /* 0x000fe8000812184e */
[----:B------:R-:W-:Y:S04]  /*5780*/  LDGSTS.E [R252+0x11400], desc[UR14][R238.64], P0 ;  /* 0x11400000eefc7fae */ /* 0x000fe8000812184e */
[----:B------:R-:W-:Y:S04]  /*5790*/  LDGSTS.E [R252+0x11800], desc[UR14][R242.64], P0 ;  /* 0x11800000f2fc7fae */ /* 0x000fe8000812184e */
[----:B------:R1:W-:Y:S04]  /*57a0*/  LDGSTS.E [R252+0x11c00], desc[UR14][R246.64], P0 ;  /* 0x11c00000f6fc7fae */ /* 0x0003e8000812184e */
[----:B------:R-:W1:Y:S01]  /*57b0*/  LDL R252, [R1+0x168] ;  /* 0x0001680001fc7983 */ /* 0x000e620000100800 */
[----:B------:R-:W-:-:S04]  /*57c0*/  IMAD.WIDE R220, R0, 0x4, R220 ;  /* 0x0000000400dc7825 */ /* 0x000fc800078e02dc */
[----:B------:R-:W-:-:S04]  /*57d0*/  IMAD.WIDE R224, R0, 0x4, R224 ;  /* 0x0000000400e07825 */ /* 0x000fc800078e02e0 */
[----:B------:R-:W-:-:S04]  /*57e0*/  IMAD.WIDE R228, R0, 0x4, R228 ;  /* 0x0000000400e47825 */ /* 0x000fc800078e02e4 */
[----:B------:R-:W-:-:S04]  /*57f0*/  IMAD.WIDE R232, R0, 0x4, R232 ;  /* 0x0000000400e87825 */ /* 0x000fc800078e02e8 */
[----:B------:R-:W-:-:S04]  /*5800*/  IMAD.WIDE R236, R0, 0x4, R236 ;  /* 0x0000000400ec7825 */ /* 0x000fc800078e02ec */
[----:B---3--:R-:W-:-:S04]  /*5810*/  IMAD.WIDE R240, R0, 0x4, R240 ;  /* 0x0000000400f07825 */ /* 0x008fc800078e02f0 */
[----:B----4-:R-:W-:-:S04]  /*5820*/  IMAD.WIDE R244, R0, 0x4, R244 ;  /* 0x0000000400f47825 */ /* 0x010fc800078e02f4 */
[----:B------:R-:W-:-:S04]  /*5830*/  IMAD.WIDE R248, R0, 0x4, R248 ;  /* 0x0000000400f87825 */ /* 0x000fc800078e02f8 */
[----:B-1----:R-:W-:-:S05]  /*5840*/  VIADD R252, R252, UR5 ;  /* 0x00000005fcfc7c36 */ /* 0x002fca0008000000 */
[----:B------:R1:W-:Y:S04]  /*5850*/  LDGSTS.E [R252+0x10200], desc[UR14][R220.64], P0 ;  /* 0x10200000dcfc7fae */ /* 0x0003e8000812184e */
[----:B------:R1:W-:Y:S04]  /*5860*/  LDGSTS.E [R252+0x10600], desc[UR14][R224.64], P0 ;  /* 0x10600000e0fc7fae */ /* 0x0003e8000812184e */
[----:B------:R1:W-:Y:S04]  /*5870*/  LDGSTS.E [R252+0x10a00], desc[UR14][R228.64], P0 ;  /* 0x10a00000e4fc7fae */ /* 0x0003e8000812184e */
[----:B------:R1:W-:Y:S04]  /*5880*/  LDGSTS.E [R252+0x10e00], desc[UR14][R232.64], P0 ;  /* 0x10e00000e8fc7fae */ /* 0x0003e8000812184e */
[----:B------:R1:W-:Y:S04]  /*5890*/  LDGSTS.E [R252+0x11200], desc[UR14][R236.64], P0 ;  /* 0x11200000ecfc7fae */ /* 0x0003e8000812184e */
[----:B------:R1:W-:Y:S04]  /*58a0*/  LDGSTS.E [R252+0x11600], desc[UR14][R240.64], P0 ;  /* 0x11600000f0fc7fae */ /* 0x0003e8000812184e */
[----:B------:R1:W-:Y:S04]  /*58b0*/  LDGSTS.E [R252+0x11a00], desc[UR14][R244.64], P0 ;  /* 0x11a00000f4fc7fae */ /* 0x0003e8000812184e */
[----:B------:R1:W-:Y:S01]  /*58c0*/  LDGSTS.E [R252+0x11e00], desc[UR14][R248.64], P0 ;  /* 0x11e00000f8fc7fae */ /* 0x0003e2000812184e */
[----:B------:R-:W-:-:S03]  /*58d0*/  VIADD R2, R2, 0x1 ;  /* 0x0000000102027836 */ /* 0x000fc60000000000 */
[----:B------:R-:W0:Y:S04]  /*58e0*/  LDGDEPBAR ;  /* 0x00000000000079af */ /* 0x000e280000000000 */
[----:B------:R-:W2:Y:S04]  /*58f0*/  LDL R252, [R1+0xc0] ;  /* 0x0000c00001fc7983 */ /* 0x000ea80000100800 */
[----:B------:R3:W-:Y:S01]  /*5900*/  STL [R1+0xb4], R2 ;  /* 0x0000b40201007387 */ /* 0x0007e20000100800 */
[----:B--2---:R-:W-:-:S03]  /*5910*/  ISETP.NE.U32.AND P0, PT, R252, R2, PT ;  /* 0x00000002fc00720c */ /* 0x004fc60003f05070 */
[----:B---3--:R1:W5:Y:S01]  /*5920*/  LDL.LU R2, [R1+0x188] ;  /* 0x0001880001027983 */ /* 0x0083620000300800 */
[----:B------:R-:W-:-:S09]  /*5930*/  VIADD R251, R251, 0xffffffe0 ;  /* 0xffffffe0fbfb7836 */ /* 0x000fd20000000000 */
[----:B-1----:R-:W-:Y:S05]  /*5940*/  @P0 BRA `(.L_x_1) ;  /* 0xffffffe000e00947 */ /* 0x002fea000383ffff */
.L_x_0:
[----:B------:R-:W2:Y:S01]  /*5950*/  LDL.LU R249, [R1+0xa8] ;  /* 0x0000a80001f97983 */ /* 0x000ea20000300800 */
[----:B------:R-:W1:Y:S01]  /*5960*/  S2R R7, SR_TID.X ;  /* 0x0000000000077919 */ /* 0x000e620000002100 */
[----:B------:R-:W-:Y:S02]  /*5970*/  WARPGROUP.DEPBAR.LE gsb0, 0x0 ;  /* 0x00008000000079c5 */ /* 0x000fe40000010000 */
[----:B------:R-:W-:-:S04]  /*5980*/  DEPBAR.LE SB0, 0x0 ;  /* 0x000080000000791a */ /* 0x000fc80000000000 */
[----:B------:R-:W-:Y:S01]  /*5990*/  IMAD.MOV.U32 R8, RZ, RZ, R120 ;  /* 0x000000ffff087224 */ /* 0x000fe200078e0078 */
[----:B------:R-:W-:Y:S01]  /*59a0*/  MOV R10, R88 ;  /* 0x00000058000a7202 */ /* 0x000fe20000000f00 */
[----:B------:R-:W-:Y:S01]  /*59b0*/  IMAD.MOV.U32 R9, RZ, RZ, R122 ;  /* 0x000000ffff097224 */ /* 0x000fe200078e007a */
[----:B------:R-:W3:Y:S01]  /*59c0*/  LDL.LU R251, [R1+0xac] ;  /* 0x0000ac0001fb7983 */ /* 0x000ee20000300800 */
[----:B------:R-:W-:Y:S01]  /*59d0*/  IMAD.MOV.U32 R11, RZ, RZ, R90 ;  /* 0x000000ffff0b7224 */ /* 0x000fe200078e005a */
[----:B------:R-:W-:Y:S01]  /*59e0*/  ULDC.64 UR4, c[0x0][0x220] ;  /* 0x0000880000047ab9 */ /* 0x000fe20000000a00 */
[C---:B-1----:R-:W-:Y:S01]  /*59f0*/  IMAD.SHL.U32 R5, R7.reuse, 0x10, RZ ;  /* 0x0000001007057824 */ /* 0x042fe200078e00ff */
[C---:B------:R-:W-:Y:S01]  /*5a00*/  LOP3.LUT R152, R7.reuse, 0x60, RZ, 0xc0, !PT ;  /* 0x0000006007987812 */ /* 0x040fe200078ec0ff */
[C---:B------:R-:W-:Y:S01]  /*5a10*/  IMAD.SHL.U32 R6, R7.reuse, 0x40, RZ ;  /* 0x0000004007067824 */ /* 0x040fe200078e00ff */
[----:B------:R-:W4:Y:S01]  /*5a20*/  LDL.LU R252, [R1+0xb0] ;  /* 0x0000b00001fc7983 */ /* 0x000f220000300800 */
[----:B------:R-:W-:Y:S01]  /*5a30*/  LOP3.LUT R7, R7, 0x7f, RZ, 0xc0, !PT ;  /* 0x0000007f07077812 */ /* 0x000fe200078ec0ff */
[----:B------:R-:W-:Y:S01]  /*5a40*/  IMAD.MOV.U32 R12, RZ, RZ, R56 ;  /* 0x000000ffff0c7224 */ /* 0x000fe200078e0038 */
[----:B------:R-:W-:Y:S01]  /*5a50*/  LOP3.LUT R5, R5, 0xf0, RZ, 0xc0, !PT ;  /* 0x000000f005057812 */ /* 0x000fe200078ec0ff */
[----:B------:R-:W-:Y:S01]  /*5a60*/  IMAD.MOV.U32 R13, RZ, RZ, R58 ;  /* 0x000000ffff0d7224 */ /* 0x000fe200078e003a */
[----:B------:R-:W-:Y:S01]  /*5a70*/  LOP3.LUT R6, R6, 0x400, RZ, 0xc0, !PT ;  /* 0x0000040006067812 */ /* 0x000fe200078ec0ff */
[----:B------:R-:W-:-:S02]  /*5a80*/  IMAD.MOV.U32 R14, RZ, RZ, R24 ;  /* 0x000000ffff0e7224 */ /* 0x000fc400078e0018 */
[----:B------:R-:W-:Y:S01]  /*5a90*/  IMAD.MOV.U32 R15, RZ, RZ, R26 ;  /* 0x000000ffff0f7224 */ /* 0x000fe200078e001a */
[----:B------:R-:W-:Y:S01]  /*5aa0*/  IADD3 R5, R6, UR7, R5 ;  /* 0x0000000706057c10 */ /* 0x000fe2000fffe005 */
[----:B------:R-:W-:Y:S02]  /*5ab0*/  IMAD.MOV.U32 R16, RZ, RZ, R121 ;  /* 0x000000ffff107224 */ /* 0x000fe400078e0079 */
[----:B------:R-:W-:Y:S02]  /*5ac0*/  IMAD.MOV.U32 R17, RZ, RZ, R123 ;  /* 0x000000ffff117224 */ /* 0x000fe400078e007b */
[----:B------:R-:W-:Y:S01]  /*5ad0*/  IMAD R152, R152, 0x8, R5 ;  /* 0x0000000898987824 */ /* 0x000fe200078e0205 */
[----:B------:R-:W-:Y:S01]  /*5ae0*/  BAR.SYNC.DEFER_BLOCKING 0x0 ;  /* 0x0000000000007b1d */ /* 0x000fe20000010000 */
[----:B------:R-:W-:Y:S02]  /*5af0*/  IMAD.MOV.U32 R18, RZ, RZ, R89 ;  /* 0x000000ffff127224 */ /* 0x000fe400078e0059 */
[----:B------:R-:W-:-:S02]  /*5b00*/  IMAD.MOV.U32 R19, RZ, RZ, R91 ;  /* 0x000000ffff137224 */ /* 0x000fc400078e005b */
[----:B------:R-:W-:Y:S02]  /*5b10*/  IMAD.MOV.U32 R56, RZ, RZ, R57 ;  /* 0x000000ffff387224 */ /* 0x000fe400078e0039 */
[----:B------:R-:W-:Y:S01]  /*5b20*/  IMAD.MOV.U32 R57, RZ, RZ, R59 ;  /* 0x000000ffff397224 */ /* 0x000fe200078e003b */
[----:B------:R-:W-:Y:S01]  /*5b30*/  MOV R59, R27 ;  /* 0x0000001b003b7202 */ /* 0x000fe20000000f00 */
[----:B------:R-:W-:Y:S02]  /*5b40*/  IMAD.MOV.U32 R58, RZ, RZ, R25 ;  /* 0x000000ffff3a7224 */ /* 0x000fe400078e0019 */
[----:B------:R-:W-:Y:S02]  /*5b50*/  IMAD.MOV.U32 R24, RZ, RZ, R124 ;  /* 0x000000ffff187224 */ /* 0x000fe400078e007c */
[----:B------:R-:W-:Y:S02]  /*5b60*/  IMAD.MOV.U32 R25, RZ, RZ, R126 ;  /* 0x000000ffff197224 */ /* 0x000fe400078e007e */
[----:B------:R-:W-:Y:S01]  /*5b70*/  IMAD.MOV.U32 R26, RZ, RZ, R92 ;  /* 0x000000ffff1a7224 */ /* 0x000fe200078e005c */
[----:B------:R-:W-:Y:S01]  /*5b80*/  MOV R92, R61 ;  /* 0x0000003d005c7202 */ /* 0x000fe20000000f00 */
[----:B------:R-:W-:-:S02]  /*5b90*/  IMAD.MOV.U32 R27, RZ, RZ, R94 ;  /* 0x000000ffff1b7224 */ /* 0x000fc400078e005e */
[----:B------:R-:W-:Y:S02]  /*5ba0*/  IMAD.MOV.U32 R88, RZ, RZ, R60 ;  /* 0x000000ffff587224 */ /* 0x000fe400078e003c */
[----:B------:R-:W-:Y:S02]  /*5bb0*/  IMAD.MOV.U32 R89, RZ, RZ, R62 ;  /* 0x000000ffff597224 */ /* 0x000fe400078e003e */
[----:B------:R-:W-:Y:S01]  /*5bc0*/  IMAD.MOV.U32 R90, RZ, RZ, R28 ;  /* 0x000000ffff5a7224 */ /* 0x000fe200078e001c */
[----:B------:R-:W-:Y:S01]  /*5bd0*/  STSM.16.M88.4 [R152], R8 ;  /* 0x0000000898007844 */ /* 0x000fe20000000200 */
[----:B------:R-:W-:Y:S02]  /*5be0*/  IMAD.MOV.U32 R91, RZ, RZ, R30 ;  /* 0x000000ffff5b7224 */ /* 0x000fe400078e001e */
[----:B------:R-:W-:Y:S01]  /*5bf0*/  IMAD.MOV.U32 R122, RZ, RZ, R93 ;  /* 0x000000ffff7a7224 */ /* 0x000fe200078e005d */
[----:B------:R-:W-:Y:S01]  /*5c00*/  BAR.SYNC.DEFER_BLOCKING 0x0 ;  /* 0x0000000000007b1d */ /* 0x000fe20000010000 */
[----:B------:R-:W-:-:S02]  /*5c10*/  IMAD.MOV.U32 R93, RZ, RZ, R63 ;  /* 0x000000ffff5d7224 */ /* 0x000fc400078e003f */
[----:B------:R-:W-:Y:S02]  /*5c20*/  IMAD.MOV.U32 R120, RZ, RZ, R125 ;  /* 0x000000ffff787224 */ /* 0x000fe400078e007d */
[----:B------:R-:W-:Y:S02]  /*5c30*/  IMAD.MOV.U32 R121, RZ, RZ, R127 ;  /* 0x000000ffff797224 */ /* 0x000fe400078e007f */
[----:B------:R-:W-:Y:S02]  /*5c40*/  IMAD.MOV.U32 R123, RZ, RZ, R95 ;  /* 0x000000ffff7b7224 */ /* 0x000fe400078e005f */
[----:B------:R-:W-:Y:S02]  /*5c50*/  IMAD.MOV.U32 R94, RZ, RZ, R29 ;  /* 0x000000ffff5e7224 */ /* 0x000fe400078e001d */
[----:B------:R-:W-:Y:S02]  /*5c60*/  IMAD.MOV.U32 R95, RZ, RZ, R31 ;  /* 0x000000ffff5f7224 */ /* 0x000fe400078e001f */
[----:B------:R-:W-:-:S02]  /*5c70*/  IMAD.MOV.U32 R124, RZ, RZ, R64 ;  /* 0x000000ffff7c7224 */ /* 0x000fc400078e0040 */
[----:B------:R-:W-:Y:S02]  /*5c80*/  IMAD.MOV.U32 R125, RZ, RZ, R66 ;  /* 0x000000ffff7d7224 */ /* 0x000fe400078e0042 */
[----:B------:R-:W-:Y:S02]  /*5c90*/  IMAD.MOV.U32 R126, RZ, RZ, R32 ;  /* 0x000000ffff7e7224 */ /* 0x000fe400078e0020 */
[----:B------:R-:W-:Y:S02]  /*5ca0*/  IMAD.MOV.U32 R127, RZ, RZ, R34 ;  /* 0x000000ffff7f7224 */ /* 0x000fe400078e0022 */
[C---:B--2---:R-:W-:Y:S01]  /*5cb0*/  VIADD R0, R249.reuse, 0x3f ;  /* 0x0000003ff9007836 */ /* 0x044fe20000000000 */
[C---:B-----5:R-:W-:Y:S01]  /*5cc0*/  ISETP.GE.AND P5, PT, R249.reuse, R3, PT ;  /* 0x00000003f900720c */ /* 0x060fe20003fa6270 */
[----:B------:R-:W-:-:S03]  /*5cd0*/  VIADD R4, R249, 0x1 ;  /* 0x00000001f9047836 */ /* 0x000fc60000000000 */
[-C--:B------:R-:W-:Y:S01]  /*5ce0*/  ISETP.GE.AND P0, PT, R0, R3.reuse, PT ;  /* 0x000000030000720c */ /* 0x080fe20003f06270 */
[C---:B------:R-:W-:Y:S01]  /*5cf0*/  VIADD R0, R249.reuse, 0x3 ;  /* 0x00000003f9007836 */ /* 0x040fe20000000000 */
[----:B------:R-:W-:Y:S01]  /*5d00*/  ISETP.GE.AND P3, PT, R4, R3, PT ;  /* 0x000000030400720c */ /* 0x000fe20003f66270 */
[----:B------:R-:W-:-:S03]  /*5d10*/  VIADD R4, R249, 0x2 ;  /* 0x00000002f9047836 */ /* 0x000fc60000000000 */
[-C--:B------:R-:W-:Y:S02]  /*5d20*/  ISETP.GE.AND P4, PT, R0, R3.reuse, PT ;  /* 0x000000030000720c */ /* 0x080fe40003f86270 */
[----:B------:R-:W-:Y:S02]  /*5d30*/  LEA R0, R7, UR7, 0x4 ;  /* 0x0000000707007c11 */ /* 0x000fe4000f8e20ff */
[-C--:B------:R-:W-:Y:S02]  /*5d40*/  ISETP.GE.AND P1, PT, R4, R3.reuse, PT ;  /* 0x000000030400720c */ /* 0x080fe40003f26270 */
[----:B---3--:R-:W-:Y:S01]  /*5d50*/  ISETP.GE.AND P2, PT, R251, R2, PT ;  /* 0x00000002fb00720c */ /* 0x008fe20003f46270 */
[----:B------:R-:W1:Y:S01]  /*5d60*/  LDS.128 R4, [R0] ;  /* 0x0000000000047984 */ /* 0x000e620000000c00 */
[----:B------:R-:W-:Y:S02]  /*5d70*/  BAR.SYNC.DEFER_BLOCKING 0x0 ;  /* 0x0000000000007b1d */ /* 0x000fe40000010000 */
[----:B------:R-:W-:-:S02]  /*5d80*/  ISETP.LT.AND P2, PT, R249, R3, !P2 ;  /* 0x00000003f900720c */ /* 0x000fc40005741270 */
[----:B----4-:R-:W-:Y:S02]  /*5d90*/  ISETP.LT.AND P5, PT, R252, R2, !P5 ;  /* 0x00000002fc00720c */ /* 0x010fe40006fa1270 */
[----:B------:R-:W-:Y:S02]  /*5da0*/  STSM.16.M88.4 [R152], R12 ;  /* 0x0000000c98007844 */ /* 0x000fe40000000200 */
[----:B------:R-:W-:Y:S06]  /*5db0*/  BAR.SYNC.DEFER_BLOCKING 0x0 ;  /* 0x0000000000007b1d */ /* 0x000fec0000010000 */
[----:B------:R-:W2:Y:S02]  /*5dc0*/  LDS.128 R8, [R0] ;  /* 0x0000000000087984 */ /* 0x000ea40000000c00 */
[----:B------:R-:W-:Y:S06]  /*5dd0*/  BAR.SYNC.DEFER_BLOCKING 0x0 ;  /* 0x0000000000007b1d */ /* 0x000fec0000010000 */
[----:B------:R-:W-:Y:S02]  /*5de0*/  STSM.16.M88.4 [R152], R16 ;  /* 0x0000001098007844 */ /* 0x000fe40000000200 */
[----:B------:R-:W-:Y:S06]  /*5df0*/  BAR.SYNC.DEFER_BLOCKING 0x0 ;  /* 0x0000000000007b1d */ /* 0x000fec0000010000 */
[----:B------:R-:W3:Y:S02]  /*5e00*/  LDS.128 R20, [R0] ;  /* 0x0000000000147984 */ /* 0x000ee40000000c00 */
[----:B------:R-:W-:Y:S06]  /*5e10*/  BAR.SYNC.DEFER_BLOCKING 0x0 ;  /* 0x0000000000007b1d */ /* 0x000fec0000010000 */
[----:B------:R-:W-:Y:S02]  /*5e20*/  STSM.16.M88.4 [R152], R56 ;  /* 0x0000003898007844 */ /* 0x000fe40000000200 */
[----:B------:R-:W-:Y:S06]  /*5e30*/  BAR.SYNC.DEFER_BLOCKING 0x0 ;  /* 0x0000000000007b1d */ /* 0x000fec0000010000 */
[----:B------:R-:W4:Y:S02]  /*5e40*/  LDS.128 R16, [R0] ;  /* 0x0000000000107984 */ /* 0x000f240000000c00 */
[----:B------:R-:W-:Y:S06]  /*5e50*/  BAR.SYNC.DEFER_BLOCKING 0x0 ;  /* 0x0000000000007b1d */ /* 0x000fec0000010000 */
[----:B------:R-:W-:Y:S02]  /*5e60*/  STSM.16.M88.4 [R152], R24 ;  /* 0x0000001898007844 */ /* 0x000fe40000000200 */
[----:B------:R-:W-:Y:S06]  /*5e70*/  BAR.SYNC.DEFER_BLOCKING 0x0 ;  /* 0x0000000000007b1d */ /* 0x000fec0000010000 */
[----:B------:R-:W4:Y:S02]  /*5e80*/  LDS.128 R12, [R0] ;  /* 0x00000000000c7984 */ /* 0x000f240000000c00 */
[----:B------:R-:W-:Y:S06]  /*5e90*/  BAR.SYNC.DEFER_BLOCKING 0x0 ;  /* 0x0000000000007b1d */ /* 0x000fec0000010000 */
[----:B------:R1:W-:Y:S02]  /*5ea0*/  STSM.16.M88.4 [R152], R88 ;  /* 0x0000005898007844 */ /* 0x0003e40000000200 */
[----:B------:R-:W-:Y:S01]  /*5eb0*/  BAR.SYNC.DEFER_BLOCKING 0x0 ;  /* 0x0000000000007b1d */ /* 0x000fe20000010000 */
[----:B-1----:R-:W-:-:S02]  /*5ec0*/  IMAD.MOV.U32 R88, RZ, RZ, R128 ;  /* 0x000000ffff587224 */ /* 0x002fc400078e0080 */
[----:B------:R-:W-:Y:S01]  /*5ed0*/  IMAD.MOV.U32 R89, RZ, RZ, R130 ;  /* 0x000000ffff597224 */ /* 0x000fe200078e0082 */
[----:B------:R-:W-:Y:S01]  /*5ee0*/  MOV R130, R36 ;  /* 0x0000002400827202 */ /* 0x000fe20000000f00 */
[----:B------:R-:W-:Y:S02]  /*5ef0*/  IMAD.MOV.U32 R90, RZ, RZ, R96 ;  /* 0x000000ffff5a7224 */ /* 0x000fe400078e0060 */
[----:B------:R-:W-:Y:S02]  /*5f00*/  IMAD.MOV.U32 R91, RZ, RZ, R98 ;  /* 0x000000ffff5b7224 */ /* 0x000fe400078e0062 */
[----:B------:R-:W-:Y:S02]  /*5f10*/  IMAD.MOV.U32 R96, RZ, RZ, R65 ;  /* 0x000000ffff607224 */ /* 0x000fe400078e0041 */
[----:B------:R-:W-:Y:S01]  /*5f20*/  IMAD.MOV.U32 R98, RZ, RZ, R33 ;  /* 0x000000ffff627224 */ /* 0x000fe200078e0021 */
[----:B------:R-:W1:Y:S01]  /*5f30*/  LDS.128 R60, [R0] ;  /* 0x00000000003c7984 */ /* 0x000e620000000c00 */
[----:B------:R-:W-:Y:S01]  /*5f40*/  IMAD.MOV.U32 R128, RZ, RZ, R68 ;  /* 0x000000ffff807224 */ /* 0x000fe200078e0044 */
[----:B------:R-:W-:Y:S06]  /*5f50*/  BAR.SYNC.DEFER_BLOCKING 0x0 ;  /* 0x0000000000007b1d */ /* 0x000fec0000010000 */
[----:B------:R2:W-:Y:S02]  /*5f60*/  STSM.16.M88.4 [R152], R120 ;  /* 0x0000007898007844 */ /* 0x0005e40000000200 */
[----:B------:R-:W-:Y:S01]  /*5f70*/  BAR.SYNC.DEFER_BLOCKING 0x0 ;  /* 0x0000000000007b1d */ /* 0x000fe20000010000 */
[----:B--2---:R-:W-:Y:S01]  /*5f80*/  IMAD.MOV.U32 R120, RZ, RZ, R129 ;  /* 0x000000ffff787224 */ /* 0x004fe200078e0081 */
[----:B------:R-:W-:Y:S01]  /*5f90*/  MOV R121, R131 ;  /* 0x0000008300797202 */ /* 0x000fe20000000f00 */
[----:B------:R-:W-:-:S02]  /*5fa0*/  IMAD.MOV.U32 R122, RZ, RZ, R97 ;  /* 0x000000ffff7a7224 */ /* 0x000fc400078e0061 */
[----:B------:R-:W-:Y:S02]  /*5fb0*/  IMAD.MOV.U32 R123, RZ, RZ, R99 ;  /* 0x000000ffff7b7224 */ /* 0x000fe400078e0063 */
[----:B------:R-:W-:Y:S02]  /*5fc0*/  IMAD.MOV.U32 R97, RZ, RZ, R67 ;  /* 0x000000ffff617224 */ /* 0x000fe400078e0043 */
[----:B------:R-:W-:Y:S02]  /*5fd0*/  IMAD.MOV.U32 R99, RZ, RZ, R35 ;  /* 0x000000ffff637224 */ /* 0x000fe400078e0023 */
[----:B------:R-:W-:Y:S01]  /*5fe0*/  IMAD.MOV.U32 R129, RZ, RZ, R70 ;  /* 0x000000ffff817224 */ /* 0x000fe200078e0046 */
[----:B------:R-:W2:Y:S01]  /*5ff0*/  LDS.128 R56, [R0] ;  /* 0x0000000000387984 */ /* 0x000ea20000000c00 */
[----:B------:R-:W-:Y:S01]  /*6000*/  IMAD.MOV.U32 R131, RZ, RZ, R38 ;  /* 0x000000ffff837224 */ /* 0x000fe200078e0026 */
[----:B------:R-:W-:Y:S06]  /*6010*/  BAR.SYNC.DEFER_BLOCKING 0x0 ;  /* 0x0000000000007b1d */ /* 0x000fec0000010000 */
[----:B------:R-:W-:Y:S02]  /*6020*/  STSM.16.M88.4 [R152], R92 ;  /* 0x0000005c98007844 */ /* 0x000fe40000000200 */
[----:B------:R-:W-:Y:S06]  /*6030*/  BAR.SYNC.DEFER_BLOCKING 0x0 ;  /* 0x0000000000007b1d */ /* 0x000fec0000010000 */
[----:B------:R-:W2:Y:S02]  /*6040*/  LDS.128 R28, [R0] ;  /* 0x00000000001c7984 */ /* 0x000ea40000000c00 */
[----:B------:R-:W-:Y:S06]  /*6050*/  BAR.SYNC.DEFER_BLOCKING 0x0 ;  /* 0x0000000000007b1d */ /* 0x000fec0000010000 */
[----:B------:R-:W-:Y:S02]  /*6060*/  STSM.16.M88.4 [R152], R88 ;  /* 0x0000005898007844 */ /* 0x000fe40000000200 */
[----:B------:R-:W-:Y:S06]  /*6070*/  BAR.SYNC.DEFER_BLOCKING 0x0 ;  /* 0x0000000000007b1d */ /* 0x000fec0000010000 */
[----:B------:R-:W2:Y:S02]  /*6080*/  LDS.128 R24, [R0] ;  /* 0x0000000000187984 */ /* 0x000ea40000000c00 */
[----:B------:R-:W-:Y:S06]  /*6090*/  BAR.SYNC.DEFER_BLOCKING 0x0 ;  /* 0x0000000000007b1d */ /* 0x000fec0000010000 */
[----:B------:R3:W-:Y:S02]  /*60a0*/  STSM.16.M88.4 [R152], R124 ;  /* 0x0000007c98007844 */ /* 0x0007e40000000200 */
[----:B------:R-:W-:Y:S01]  /*60b0*/  BAR.SYNC.DEFER_BLOCKING 0x0 ;  /* 0x0000000000007b1d */ /* 0x000fe20000010000 */
[----:B---3--:R-:W-:-:S02]  /*60c0*/  IMAD.MOV.U32 R124, RZ, RZ, R132 ;  /* 0x000000ffff7c7224 */ /* 0x008fc400078e0084 */
[----:B------:R-:W-:Y:S02]  /*60d0*/  IMAD.MOV.U32 R125, RZ, RZ, R134 ;  /* 0x000000ffff7d7224 */ /* 0x000fe400078e0086 */
[----:B------:R-:W-:Y:S02]  /*60e0*/  IMAD.MOV.U32 R126, RZ, RZ, R100 ;  /* 0x000000ffff7e7224 */ /* 0x000fe400078e0064 */
[----:B------:R-:W-:Y:S02]  /*60f0*/  IMAD.MOV.U32 R127, RZ, RZ, R102 ;  /* 0x000000ffff7f7224 */ /* 0x000fe400078e0066 */
[----:B------:R-:W-:Y:S02]  /*6100*/  IMAD.MOV.U32 R132, RZ, RZ, R69 ;  /* 0x000000ffff847224 */ /* 0x000fe400078e0045 */
[----:B------:R-:W-:Y:S01]  /*6110*/  IMAD.MOV.U32 R134, RZ, RZ, R37 ;  /* 0x000000ffff867224 */ /* 0x000fe200078e0025 */
[----:B------:R-:W3:Y:S01]  /*6120*/  LDS.128 R92, [R0] ;  /* 0x00000000005c7984 */ /* 0x000ee20000000c00 */
[----:B------:R-:W-:Y:S06]  /*6130*/  BAR.SYNC.DEFER_BLOCKING 0x0 ;  /* 0x0000000000007b1d */ /* 0x000fec0000010000 */
[----:B------:R4:W-:Y:S02]  /*6140*/  STSM.16.M88.4 [R152], R120 ;  /* 0x0000007898007844 */ /* 0x0009e40000000200 */
[----:B------:R-:W-:Y:S01]  /*6150*/  BAR.SYNC.DEFER_BLOCKING 0x0 ;  /* 0x0000000000007b1d */ /* 0x000fe20000010000 */
[----:B----4-:R-:W-:-:S02]  /*6160*/  IMAD.MOV.U32 R122, RZ, RZ, R101 ;  /* 0x000000ffff7a7224 */ /* 0x010fc400078e0065 */
[----:B------:R-:W-:Y:S02]  /*6170*/  IMAD.MOV.U32 R123, RZ, RZ, R103 ;  /* 0x000000ffff7b7224 */ /* 0x000fe400078e0067 */
[----:B------:R-:W-:Y:S02]  /*6180*/  IMAD.MOV.U32 R120, RZ, RZ, R133 ;  /* 0x000000ffff787224 */ /* 0x000fe400078e0085 */
[----:B------:R-:W-:Y:S02]  /*6190*/  IMAD.MOV.U32 R121, RZ, RZ, R135 ;  /* 0x000000ffff797224 */ /* 0x000fe400078e0087 */
[----:B------:R-:W-:Y:S02]  /*61a0*/  IMAD.MOV.U32 R133, RZ, RZ, R71 ;  /* 0x000000ffff857224 */ /* 0x000fe400078e0047 */
[----:B------:R-:W-:Y:S01]  /*61b0*/  IMAD.MOV.U32 R135, RZ, RZ, R39 ;  /* 0x000000ffff877224 */ /* 0x000fe200078e0027 */
[----:B------:R-:W4:Y:S01]  /*61c0*/  LDS.128 R88, [R0] ;  /* 0x0000000000587984 */ /* 0x000f220000000c00 */
[----:B------:R-:W-:Y:S06]  /*61d0*/  BAR.SYNC.DEFER_BLOCKING 0x0 ;  /* 0x0000000000007b1d */ /* 0x000fec0000010000 */
[----:B------:R-:W-:Y:S02]  /*61e0*/  STSM.16.M88.4 [R152], R96 ;  /* 0x0000006098007844 */ /* 0x000fe40000000200 */
[----:B------:R-:W-:Y:S06]  /*61f0*/  BAR.SYNC.DEFER_BLOCKING 0x0 ;  /* 0x0000000000007b1d */ /* 0x000fec0000010000 */
[----:B------:R-:W4:Y:S02]  /*6200*/  LDS.128 R64, [R0] ;  /* 0x0000000000407984 */ /* 0x000f240000000c00 */
[----:B------:R-:W-:Y:S06]  /*6210*/  BAR.SYNC.DEFER_BLOCKING 0x0 ;  /* 0x0000000000007b1d */ /* 0x000fec0000010000 */
[----:B------:R1:W-:Y:S02]  /*6220*/  STSM.16.M88.4 [R152], R124 ;  /* 0x0000007c98007844 */ /* 0x0003e40000000200 */
[----:B------:R-:W-:Y:S01]  /*6230*/  BAR.SYNC.DEFER_BLOCKING 0x0 ;  /* 0x0000000000007b1d */ /* 0x000fe20000010000 */
[----:B-1----:R-:W-:Y:S01]  /*6240*/  IMAD.MOV.U32 R124, RZ, RZ, R136 ;  /* 0x000000ffff7c7224 */ /* 0x002fe200078e0088 */
[----:B------:R-:W-:Y:S01]  /*6250*/  MOV R127, R106 ;  /* 0x0000006a007f7202 */ /* 0x000fe20000000f00 */
[----:B------:R-:W-:-:S02]  /*6260*/  IMAD.MOV.U32 R125, RZ, RZ, R138 ;  /* 0x000000ffff7d7224 */ /* 0x000fc400078e008a */
[----:B------:R-:W-:Y:S02]  /*6270*/  IMAD.MOV.U32 R126, RZ, RZ, R104 ;  /* 0x000000ffff7e7224 */ /* 0x000fe400078e0068 */
[----:B------:R-:W-:Y:S02]  /*6280*/  IMAD.MOV.U32 R136, RZ, RZ, R73 ;  /* 0x000000ffff887224 */ /* 0x000fe400078e0049 */
[----:B------:R-:W-:Y:S01]  /*6290*/  IMAD.MOV.U32 R138, RZ, RZ, R41 ;  /* 0x000000ffff8a7224 */ /* 0x000fe200078e0029 */
[----:B------:R-:W1:Y:S01]  /*62a0*/  LDS.128 R32, [R0] ;  /* 0x0000000000207984 */ /* 0x000e620000000c00 */
[----:B------:R-:W-:Y:S06]  /*62b0*/  BAR.SYNC.DEFER_BLOCKING 0x0 ;  /* 0x0000000000007b1d */ /* 0x000fec0000010000 */
[----:B------:R2:W-:Y:S02]  /*62c0*/  STSM.16.M88.4 [R152], R128 ;  /* 0x0000008098007844 */ /* 0x0005e40000000200 */
[----:B------:R-:W-:Y:S01]  /*62d0*/  BAR.SYNC.DEFER_BLOCKING 0x0 ;  /* 0x0000000000007b1d */ /* 0x000fe20000010000 */
[----:B--2---:R-:W-:-:S02]  /*62e0*/  IMAD.MOV.U32 R128, RZ, RZ, R72 ;  /* 0x000000ffff807224 */ /* 0x004fc400078e0048 */
[----:B------:R-:W-:Y:S02]  /*62f0*/  IMAD.MOV.U32 R129, RZ, RZ, R74 ;  /* 0x000000ffff817224 */ /* 0x000fe400078e004a */
[----:B------:R-:W-:Y:S02]  /*6300*/  IMAD.MOV.U32 R130, RZ, RZ, R40 ;  /* 0x000000ffff827224 */ /* 0x000fe400078e0028 */
[----:B------:R-:W-:Y:S01]  /*6310*/  IMAD.MOV.U32 R131, RZ, RZ, R42 ;  /* 0x000000ffff837224 */ /* 0x000fe200078e002a */
[----:B------:R-:W2:Y:S01]  /*6320*/  LDS.128 R100, [R0] ;  /* 0x0000000000647984 */ /* 0x000ea20000000c00 */
        /* <DEDUP_REMOVED lines=17> */
[----:B----4-:R-:W-:Y:S01]  /*6440*/  MOV R124, R140 ;  /* 0x0000008c007c7202 */ /* 0x010fe20000000f00 */
[----:B------:R-:W-:-:S02]  /*6450*/  IMAD.MOV.U32 R125, RZ, RZ, R142 ;  /* 0x000000ffff7d7224 */ /* 0x000fc400078e008e */
[----:B------:R-:W-:Y:S02]  /*6460*/  IMAD.MOV.U32 R126, RZ, RZ, R108 ;  /* 0x000000ffff7e7224 */ /* 0x000fe400078e006c */
[----:B------:R-:W-:Y:S02]  /*6470*/  IMAD.MOV.U32 R127, RZ, RZ, R110 ;  /* 0x000000ffff7f7224 */ /* 0x000fe400078e006e */
[----:B------:R-:W-:Y:S02]  /*6480*/  IMAD.MOV.U32 R140, RZ, RZ, R80 ;  /* 0x000000ffff8c7224 */ /* 0x000fe400078e0050 */
[----:B------:R-:W-:Y:S01]  /*6490*/  IMAD.MOV.U32 R142, RZ, RZ, R48 ;  /* 0x000000ffff8e7224 */ /* 0x000fe200078e0030 */
[----:B------:R-:W4:Y:S01]  /*64a0*/  LDS.128 R36, [R0] ;  /* 0x0000000000247984 */ /* 0x000f220000000c00 */
[----:B------:R-:W-:Y:S06]  /*64b0*/  BAR.SYNC.DEFER_BLOCKING 0x0 ;  /* 0x0000000000007b1d */ /* 0x000fec0000010000 */
[----:B------:R1:W-:Y:S02]  /*64c0*/  STSM.16.M88.4 [R152], R128 ;  /* 0x0000008098007844 */ /* 0x0003e40000000200 */
[----:B------:R-:W-:Y:S01]  /*64d0*/  BAR.SYNC.DEFER_BLOCKING 0x0 ;  /* 0x0000000000007b1d */ /* 0x000fe20000010000 */
[----:B-1----:R-:W-:-:S02]  /*64e0*/  IMAD.MOV.U32 R128, RZ, RZ, R76 ;  /* 0x000000ffff807224 */ /* 0x002fc400078e004c */
        /* <DEDUP_REMOVED lines=10> */
[----:B------:R-:W-:Y:S02]  /*6590*/  IMAD.MOV.U32 R135, RZ, RZ, R111 ;  /* 0x000000ffff877224 */ /* 0x000fe400078e006f */
[----:B------:R-:W-:Y:S02]  /*65a0*/  IMAD.MOV.U32 R141, RZ, RZ, R82 ;  /* 0x000000ffff8d7224 */ /* 0x000fe400078e0052 */
[----:B------:R-:W-:Y:S01]  /*65b0*/  IMAD.MOV.U32 R143, RZ, RZ, R50 ;  /* 0x000000ffff8f7224 */ /* 0x000fe200078e0032 */
[----:B------:R-:W2:Y:S01]  /*65c0*/  LDS.128 R104, [R0] ;  /* 0x0000000000687984 */ /* 0x000ea20000000c00 */
[----:B------:R-:W-:Y:S06]  /*65d0*/  BAR.SYNC.DEFER_BLOCKING 0x0 ;  /* 0x0000000000007b1d */ /* 0x000fec0000010000 */
[----:B------:R3:W-:Y:S02]  /*65e0*/  STSM.16.M88.4 [R152], R136 ;  /* 0x0000008898007844 */ /* 0x0007e40000000200 */
[----:B------:R-:W-:Y:S01]  /*65f0*/  BAR.SYNC.DEFER_BLOCKING 0x0 ;  /* 0x0000000000007b1d */ /* 0x000fe20000010000 */
[----:B---3--:R-:W-:Y:S01]  /*6600*/  IMAD.MOV.U32 R136, RZ, RZ, R77 ;  /* 0x000000ffff887224 */ /* 0x008fe200078e004d */
[----:B------:R-:W-:Y:S01]  /*6610*/  MOV R137, R79 ;  /* 0x0000004f00897202 */ /* 0x000fe20000000f00 */
[----:B------:R-:W-:-:S02]  /*6620*/  IMAD.MOV.U32 R138, RZ, RZ, R45 ;  /* 0x000000ffff8a7224 */ /* 0x000fc400078e002d */
[----:B------:R-:W-:Y:S01]  /*6630*/  IMAD.MOV.U32 R139, RZ, RZ, R47 ;  /* 0x000000ffff8b7224 */ /* 0x000fe200078e002f */
[----:B------:R-:W3:Y:S02]  /*6640*/  LDS.128 R72, [R0] ;  /* 0x0000000000487984 */ /* 0x000ee40000000c00 */
[----:B------:R-:W-:Y:S06]  /*6650*/  BAR.SYNC.DEFER_BLOCKING 0x0 ;  /* 0x0000000000007b1d */ /* 0x000fec0000010000 */
[----:B------:R-:W-:Y:S02]  /*6660*/  STSM.16.M88.4 [R152], R124 ;  /* 0x0000007c98007844 */ /* 0x000fe40000000200 */
[----:B------:R-:W-:Y:S06]  /*6670*/  BAR.SYNC.DEFER_BLOCKING 0x0 ;  /* 0x0000000000007b1d */ /* 0x000fec0000010000 */
[----:B------:R-:W3:Y:S02]  /*6680*/  LDS.128 R40, [R0] ;  /* 0x0000000000287984 */ /* 0x000ee40000000c00 */
        /* <DEDUP_REMOVED lines=11> */
[----:B------:R1:W-:Y:S02]  /*6740*/  STSM.16.M88.4 [R152], R132 ;  /* 0x0000008498007844 */ /* 0x0003e40000000200 */
[----:B------:R-:W-:Y:S08]  /*6750*/  BAR.SYNC.DEFER_BLOCKING 0x0 ;  /* 0x0000000000007b1d */ /* 0x000ff00000010000 */
[----:B-1----:R-:W1:Y:S01]  /*6760*/  LDC R133, c[0x0][0x244] ;  /* 0x00009100ff857b82 */ /* 0x002e620000000800 */
[----:B------:R-:W4:Y:S07]  /*6770*/  LDS.128 R108, [R0] ;  /* 0x00000000006c7984 */ /* 0x000f2e0000000c00 */
[----:B------:R-:W-:Y:S06]  /*6780*/  BAR.SYNC.DEFER_BLOCKING 0x0 ;  /* 0x0000000000007b1d */ /* 0x000fec0000010000 */
[----:B------:R2:W-:Y:S02]  /*6790*/  STSM.16.M88.4 [R152], R136 ;  /* 0x0000008898007844 */ /* 0x0005e40000000200 */
[----:B------:R-:W-:Y:S01]  /*67a0*/  BAR.SYNC.DEFER_BLOCKING 0x0 ;  /* 0x0000000000007b1d */ /* 0x000fe20000010000 */
[----:B--2---:R-:W-:Y:S01]  /*67b0*/  MOV R138, R113 ;  /* 0x00000071008a7202 */ /* 0x004fe20000000f00 */
[----:B------:R-:W-:-:S02]  /*67c0*/  IMAD.MOV.U32 R139, RZ, RZ, R115 ;  /* 0x000000ffff8b7224 */ /* 0x000fc400078e0073 */
[----:B------:R-:W-:Y:S02]  /*67d0*/  IMAD.MOV.U32 R136, RZ, RZ, R145 ;  /* 0x000000ffff887224 */ /* 0x000fe400078e0091 */
        /* <DEDUP_REMOVED lines=14> */
[----:B------:R-:W-:Y:S01]  /*68c0*/  IMAD.MOV.U32 R143, RZ, RZ, R118 ;  /* 0x000000ffff8f7224 */ /* 0x000fe200078e0076 */
[----:B------:R-:W3:Y:S01]  /*68d0*/  LDS.128 R112, [R0] ;  /* 0x0000000000707984 */ /* 0x000ee20000000c00 */
[----:B------:R-:W-:Y:S06]  /*68e0*/  BAR.SYNC.DEFER_BLOCKING 0x0 ;  /* 0x0000000000007b1d */ /* 0x000fec0000010000 */
[----:B------:R4:W-:Y:S02]  /*68f0*/  STSM.16.M88.4 [R152], R136 ;  /* 0x0000008898007844 */ /* 0x0009e40000000200 */
[----:B------:R-:W-:Y:S01]  /*6900*/  BAR.SYNC.DEFER_BLOCKING 0x0 ;  /* 0x0000000000007b1d */ /* 0x000fe20000010000 */
[----:B----4-:R-:W-:Y:S01]  /*6910*/  IMAD.MOV.U32 R136, RZ, RZ, R84 ;  /* 0x000000ffff887224 */ /* 0x010fe200078e0054 */
[----:B------:R-:W-:Y:S01]  /*6920*/  MOV R139, R54 ;  /* 0x00000036008b7202 */ /* 0x000fe20000000f00 */
[----:B------:R-:W-:-:S02]  /*6930*/  IMAD.MOV.U32 R137, RZ, RZ, R86 ;  /* 0x000000ffff897224 */ /* 0x000fc400078e0056 */
[----:B------:R-:W-:Y:S02]  /*6940*/  IMAD.MOV.U32 R138, RZ, RZ, R52 ;  /* 0x000000ffff8a7224 */ /* 0x000fe400078e0034 */
[----:B-1----:R-:W-:-:S04]  /*6950*/  IMAD R52, R251, R133, RZ ;  /* 0x00000085fb347224 */ /* 0x002fc800078e02ff */
[----:B------:R-:W-:Y:S01]  /*6960*/  IMAD R54, R133, 0x80, R52 ;  /* 0x0000008085367824 */ /* 0x000fe200078e0234 */
[C---:B------:R-:W-:Y:S01]  /*6970*/  LEA R132, P6, R52.reuse, UR4, 0x2 ;  /* 0x0000000434847c11 */ /* 0x040fe2000f8c10ff */
[----:B------:R-:W1:Y:S03]  /*6980*/  LDS.128 R128, [R0] ;  /* 0x0000000000807984 */ /* 0x000e660000000c00 */
[----:B------:R-:W-:Y:S01]  /*6990*/  LEA.HI.X.SX32 R133, R52, UR5, 0x2, P6 ;  /* 0x0000000534857c11 */ /* 0x000fe2000b0f16ff */
[----:B------:R-:W-:Y:S01]  /*69a0*/  BAR.SYNC.DEFER_BLOCKING 0x0 ;  /* 0x0000000000007b1d */ /* 0x000fe20000010000 */
[----:B------:R-:W-:-:S04]  /*69b0*/  LEA R134, P6, R54, UR4, 0x2 ;  /* 0x0000000436867c11 */ /* 0x000fc8000f8c10ff */
[----:B------:R-:W-:Y:S01]  /*69c0*/  LEA.HI.X.SX32 R135, R54, UR5, 0x2, P6 ;  /* 0x0000000536877c11 */ /* 0x000fe2000b0f16ff */
[----:B------:R-:W-:Y:S01]  /*69d0*/  ULDC UR4, c[0x0][0x248] ;  /* 0x0000920000047ab9 */ /* 0x000fe20000000800 */
[-C--:B------:R-:W-:Y:S02]  /*69e0*/  ISETP.LT.AND P6, PT, R251, R2.reuse, !P3 ;  /* 0x00000002fb00720c */ /* 0x080fe40005fc1270 */
[----:B------:R-:W-:Y:S01]  /*69f0*/  ISETP.LT.AND P3, PT, R252, R2, !P3 ;  /* 0x00000002fc00720c */ /* 0x000fe20005f61270 */
[----:B------:R4:W-:Y:S01]  /*6a00*/  STSM.16.M88.4 [R152], R144 ;  /* 0x0000009098007844 */ /* 0x0009e20000000200 */
[----:B------:R-:W-:Y:S01]  /*6a10*/  BAR.SYNC.DEFER_BLOCKING 0x0 ;  /* 0x0000000000007b1d */ /* 0x000fe20000010000 */
[----:B----4-:R-:W-:Y:S02]  /*6a20*/  IMAD.MOV.U32 R146, RZ, RZ, R53 ;  /* 0x000000ffff927224 */ /* 0x010fe400078e0035 */
[----:B------:R-:W-:Y:S02]  /*6a30*/  IMAD.MOV.U32 R147, RZ, RZ, R55 ;  /* 0x000000ffff937224 */ /* 0x000fe400078e0037 */
[----:B------:R-:W-:-:S02]  /*6a40*/  IMAD.MOV.U32 R144, RZ, RZ, R85 ;  /* 0x000000ffff907224 */ /* 0x000fc400078e0055 */
[----:B------:R-:W-:Y:S01]  /*6a50*/  IMAD.MOV.U32 R145, RZ, RZ, R87 ;  /* 0x000000ffff917224 */ /* 0x000fe200078e0057 */
[----:B------:R-:W4:Y:S01]  /*6a60*/  LDS.128 R80, [R0] ;  /* 0x0000000000507984 */ /* 0x000f220000000c00 */
        /* <DEDUP_REMOVED lines=9> */
[----:B------:R3:W-:Y:S02]  /*6b00*/  STSM.16.M88.4 [R152], R136 ;  /* 0x0000008898007844 */ /* 0x0007e40000000200 */
[----:B------:R-:W-:Y:S01]  /*6b10*/  BAR.SYNC.DEFER_BLOCKING 0x0 ;  /* 0x0000000000007b1d */ /* 0x000fe20000010000 */
[----:B---3--:R-:W-:-:S04]  /*6b20*/  IMAD R137, R249, UR4, RZ ;  /* 0x00000004f9897c24 */ /* 0x008fc8000f8e02ff */
[----:B------:R-:W-:-:S04]  /*6b30*/  IMAD.WIDE R84, R137, 0x4, R132 ;  /* 0x0000000489547825 */ /* 0x000fc800078e0284 */
[C---:B------:R-:W-:Y:S01]  /*6b40*/  IMAD.WIDE R86, R137.reuse, 0x4, R134 ;  /* 0x0000000489567825 */ /* 0x040fe200078e0286 */
[----:B------:R-:W3:Y:S01]  /*6b50*/  LDS.128 R116, [R0] ;  /* 0x0000000000747984 */ /* 0x000ee20000000c00 */
[----:B------:R-:W-:Y:S06]  /*6b60*/  BAR.SYNC.DEFER_BLOCKING 0x0 ;  /* 0x0000000000007b1d */ /* 0x000fec0000010000 */
[----:B------:R1:W-:Y:S02]  /*6b70*/  STSM.16.M88.4 [R152], R140 ;  /* 0x0000008c98007844 */ /* 0x0003e40000000200 */
[----:B------:R-:W-:Y:S01]  /*6b80*/  BAR.SYNC.DEFER_BLOCKING 0x0 ;  /* 0x0000000000007b1d */ /* 0x000fe20000010000 */
[----:B-1----:R-:W-:-:S02]  /*6b90*/  VIADD R141, R137, UR4 ;  /* 0x00000004898d7c36 */ /* 0x002fc40008000000 */
[----:B------:R-:W-:Y:S02]  /*6ba0*/  VIADD R140, R249, 0x4 ;  /* 0x00000004f98c7836 */ /* 0x000fe40000000000 */
[----:B------:R-:W-:-:S04]  /*6bb0*/  IMAD.WIDE R136, R141, 0x4, R132 ;  /* 0x000000048d887825 */ /* 0x000fc800078e0284 */
[C---:B------:R-:W-:Y:S01]  /*6bc0*/  IMAD.WIDE R138, R141.reuse, 0x4, R134 ;  /* 0x000000048d8a7825 */ /* 0x040fe200078e0286 */
[----:B------:R-:W1:Y:S03]  /*6bd0*/  LDS.128 R52, [R0] ;  /* 0x0000000000347984 */ /* 0x000e660000000c00 */
[----:B------:R-:W-:Y:S01]  /*6be0*/  VIADD R141, R141, UR4 ;  /* 0x000000048d8d7c36 */ /* 0x000fe20008000000 */
[----:B------:R-:W-:Y:S06]  /*6bf0*/  BAR.SYNC.DEFER_BLOCKING 0x0 ;  /* 0x0000000000007b1d */ /* 0x000fec0000010000 */
[----:B------:R-:W-:Y:S02]  /*6c00*/  STSM.16.M88.4 [R152], R144 ;  /* 0x0000009098007844 */ /* 0x000fe40000000200 */
[----:B------:R-:W-:Y:S06]  /*6c10*/  BAR.SYNC.DEFER_BLOCKING 0x0 ;  /* 0x0000000000007b1d */ /* 0x000fec0000010000 */
[----:B------:R4:W-:Y:S01]  /*6c20*/  @P2 STG.E desc[UR14][R84.64], R4 ;  /* 0x0000000454002986 */ /* 0x0009e2000c10190e */
[----:B------:R-:W-:-:S03]  /*6c30*/  ISETP.GE.AND P2, PT, R140, R3, PT ;  /* 0x000000038c00720c */ /* 0x000fc60003f46270 */
[----:B------:R2:W-:Y:S01]  /*6c40*/  @P5 STG.E desc[UR14][R86.64], R8 ;  /* 0x0000000856005986 */ /* 0x0005e2000c10190e */
[CC--:B------:R-:W-:Y:S02]  /*6c50*/  ISETP.LT.AND P5, PT, R251.reuse, R2.reuse, !P1 ;  /* 0x00000002fb00720c */ /* 0x0c0fe40004fa1270 */
[CC--:B------:R-:W-:Y:S01]  /*6c60*/  ISETP.LT.AND P1, PT, R252.reuse, R2.reuse, !P1 ;  /* 0x00000002fc00720c */ /* 0x0c0fe20004f21270 */
[----:B------:R3:W-:Y:S01]  /*6c70*/  @P6 STG.E desc[UR14][R136.64], R20 ;  /* 0x0000001488006986 */ /* 0x0007e2000c10190e */
[-C--:B------:R-:W-:Y:S02]  /*6c80*/  ISETP.LT.AND P6, PT, R251, R2.reuse, !P4 ;  /* 0x00000002fb00720c */ /* 0x080fe400067c1270 */
[-C--:B------:R-:W-:Y:S01]  /*6c90*/  ISETP.LT.AND P4, PT, R252, R2.reuse, !P4 ;  /* 0x00000002fc00720c */ /* 0x080fe20006781270 */
[----:B----4-:R-:W-:Y:S01]  /*6ca0*/  IMAD.WIDE R84, R141, 0x4, R132 ;  /* 0x000000048d547825 */ /* 0x010fe200078e0284 */
[----:B------:R-:W-:Y:S01]  /*6cb0*/  IADD3 R4, R249, 0x5, RZ ;  /* 0x00000005f9047810 */ /* 0x000fe20007ffe0ff */
[----:B------:R4:W-:Y:S02]  /*6cc0*/  @P3 STG.E desc[UR14][R138.64], R16 ;  /* 0x000000108a003986 */ /* 0x0009e4000c10190e */
[----:B--2---:R-:W-:Y:S01]  /*6cd0*/  IMAD.WIDE R86, R141, 0x4, R134 ;  /* 0x000000048d567825 */ /* 0x004fe200078e0286 */
[----:B------:R-:W-:Y:S01]  /*6ce0*/  ISETP.GE.AND P3, PT, R4, R3, PT ;  /* 0x000000030400720c */ /* 0x000fe20003f66270 */
[----:B------:R2:W-:Y:S01]  /*6cf0*/  @P5 STG.E desc[UR14][R84.64], R5 ;  /* 0x0000000554005986 */ /* 0x0005e2000c10190e */
[-C--:B------:R-:W-:Y:S01]  /*6d00*/  ISETP.LT.AND P5, PT, R251, R2.reuse, !P2 ;  /* 0x00000002fb00720c */ /* 0x080fe200057a1270 */
[----:B------:R-:W-:Y:S01]  /*6d10*/  VIADD R141, R141, UR4 ;  /* 0x000000048d8d7c36 */ /* 0x000fe20008000000 */
[----:B------:R-:W-:Y:S01]  /*6d20*/  ISETP.LT.AND P2, PT, R252, R2, !P2 ;  /* 0x00000002fc00720c */ /* 0x000fe20005741270 */
[----:B------:R-:W-:Y:S01]  /*6d30*/  VIADD R4, R249, 0x6 ;  /* 0x00000006f9047836 */ /* 0x000fe20000000000 */
[----:B------:R1:W-:Y:S01]  /*6d40*/  @P1 STG.E desc[UR14][R86.64], R9 ;  /* 0x0000000956001986 */ /* 0x0003e2000c10190e */
[----:B---3--:R-:W-:-:S03]  /*6d50*/  IMAD.WIDE R136, R141, 0x4, R132 ;  /* 0x000000048d887825 */ /* 0x008fc600078e0284 */
[----:B------:R-:W-:Y:S01]  /*6d60*/  ISETP.GE.AND P1, PT, R4, R3, PT ;  /* 0x000000030400720c */ /* 0x000fe20003f26270 */
[----:B----4-:R-:W-:Y:S01]  /*6d70*/  IMAD.WIDE R138, R141, 0x4, R134 ;  /* 0x000000048d8a7825 */ /* 0x010fe200078e0286 */
[----:B------:R-:W-:Y:S01]  /*6d80*/  @P6 STG.E desc[UR14][R136.64], R21 ;  /* 0x0000001588006986 */ /* 0x000fe2000c10190e */
[-C--:B------:R-:W-:Y:S02]  /*6d90*/  ISETP.LT.AND P6, PT, R251, R2.reuse, !P3 ;  /* 0x00000002fb00720c */ /* 0x080fe40005fc1270 */
[----:B------:R-:W-:Y:S01]  /*6da0*/  VIADD R141, R141, UR4 ;  /* 0x000000048d8d7c36 */ /* 0x000fe20008000000 */
[----:B------:R3:W-:Y:S01]  /*6db0*/  @P4 STG.E desc[UR14][R138.64], R17 ;  /* 0x000000118a004986 */ /* 0x0007e2000c10190e */
[----:B------:R-:W-:Y:S01]  /*6dc0*/  VIADD R16, R249, 0x7 ;  /* 0x00000007f9107836 */ /* 0x000fe20000000000 */
[----:B------:R-:W-:Y:S01]  /*6dd0*/  ISETP.LT.AND P3, PT, R252, R2, !P3 ;  /* 0x00000002fc00720c */ /* 0x000fe20005f61270 */
[----:B--2---:R-:W-:-:S03]  /*6de0*/  IMAD.WIDE R4, R141, 0x4, R132 ;  /* 0x000000048d047825 */ /* 0x004fc600078e0284 */
[----:B------:R-:W-:Y:S01]  /*6df0*/  ISETP.GE.AND P4, PT, R16, R3, PT ;  /* 0x000000031000720c */ /* 0x000fe20003f86270 */
[----:B-1----:R-:W-:Y:S01]  /*6e00*/  IMAD.WIDE R8, R141, 0x4, R134 ;  /* 0x000000048d087825 */ /* 0x002fe200078e0286 */
[----:B------:R1:W-:Y:S01]  /*6e10*/  @P5 STG.E desc[UR14][R4.64], R6 ;  /* 0x0000000604005986 */ /* 0x0003e2000c10190e */
[-C--:B------:R-:W-:Y:S02]  /*6e20*/  ISETP.LT.AND P5, PT, R251, R2.reuse, !P1 ;  /* 0x00000002fb00720c */ /* 0x080fe40004fa1270 */
[----:B------:R-:W-:Y:S01]  /*6e30*/  VIADD R141, R141, UR4 ;  /* 0x000000048d8d7c36 */ /* 0x000fe20008000000 */
[----:B------:R2:W-:Y:S01]  /*6e40*/  @P2 STG.E desc[UR14][R8.64], R10 ;  /* 0x0000000a08002986 */ /* 0x0005e2000c10190e */
[----:B------:R-:W-:Y:S01]  /*6e50*/  VIADD R84, R249, 0x8 ;  /* 0x00000008f9547836 */ /* 0x000fe20000000000 */
[----:B------:R-:W-:Y:S01]  /*6e60*/  ISETP.LT.AND P1, PT, R252, R2, !P1 ;  /* 0x00000002fc00720c */ /* 0x000fe20004f21270 */
[----:B---3--:R-:W-:-:S03]  /*6e70*/  IMAD.WIDE R16, R141, 0x4, R132 ;  /* 0x000000048d107825 */ /* 0x008fc600078e0284 */
[----:B------:R-:W-:Y:S01]  /*6e80*/  ISETP.GE.AND P2, PT, R84, R3, PT ;  /* 0x000000035400720c */ /* 0x000fe20003f46270 */
[----:B------:R-:W-:Y:S01]  /*6e90*/  IMAD.WIDE R20, R141, 0x4, R134 ;  /* 0x000000048d147825 */ /* 0x000fe200078e0286 */
[----:B------:R3:W-:Y:S01]  /*6ea0*/  @P6 STG.E desc[UR14][R16.64], R22 ;  /* 0x0000001610006986 */ /* 0x0007e2000c10190e */
[-C--:B------:R-:W-:Y:S02]  /*6eb0*/  ISETP.LT.AND P6, PT, R251, R2.reuse, !P4 ;  /* 0x00000002fb00720c */ /* 0x080fe400067c1270 */
[----:B------:R-:W-:Y:S01]  /*6ec0*/  VIADD R141, R141, UR4 ;  /* 0x000000048d8d7c36 */ /* 0x000fe20008000000 */
[----:B------:R4:W-:Y:S01]  /*6ed0*/  @P3 STG.E desc[UR14][R20.64], R18 ;  /* 0x0000001214003986 */ /* 0x0009e2000c10190e */
[----:B-1----:R-:W-:Y:S01]  /*6ee0*/  VIADD R6, R249, 0x9 ;  /* 0x00000009f9067836 */ /* 0x002fe20000000000 */
[----:B------:R-:W-:Y:S01]  /*6ef0*/  ISETP.LT.AND P4, PT, R252, R2, !P4 ;  /* 0x00000002fc00720c */ /* 0x000fe20006781270 */
[----:B------:R-:W-:Y:S01]  /*6f00*/  IMAD.WIDE R4, R141, 0x4, R132 ;  /* 0x000000048d047825 */ /* 0x000fe200078e0284 */
[----:B--2---:R-:W-:-:S02]  /*6f10*/  IADD3 R10, R249, 0xb, RZ ;  /* 0x0000000bf90a7810 */ /* 0x004fc40007ffe0ff */
[----:B------:R-:W-:Y:S01]  /*6f20*/  ISETP.GE.AND P3, PT, R6, R3, PT ;  /* 0x000000030600720c */ /* 0x000fe20003f66270 */
[----:B------:R-:W-:Y:S01]  /*6f30*/  IMAD.WIDE R8, R141, 0x4, R134 ;  /* 0x000000048d087825 */ /* 0x000fe200078e0286 */
[----:B------:R1:W-:Y:S01]  /*6f40*/  @P5 STG.E desc[UR14][R4.64], R7 ;  /* 0x0000000704005986 */ /* 0x0003e2000c10190e */
[-C--:B------:R-:W-:Y:S02]  /*6f50*/  ISETP.LT.AND P5, PT, R251, R2.reuse, !P2 ;  /* 0x00000002fb00720c */ /* 0x080fe400057a1270 */
[----:B------:R-:W-:Y:S01]  /*6f60*/  VIADD R141, R141, UR4 ;  /* 0x000000048d8d7c36 */ /* 0x000fe20008000000 */
[----:B------:R-:W-:Y:S01]  /*6f70*/  @P1 STG.E desc[UR14][R8.64], R11 ;  /* 0x0000000b08001986 */ /* 0x000fe2000c10190e */
[----:B------:R-:W-:Y:S01]  /*6f80*/  VIADD R6, R249, 0xa ;  /* 0x0000000af9067836 */ /* 0x000fe20000000000 */
[----:B------:R-:W-:Y:S01]  /*6f90*/  ISETP.LT.AND P2, PT, R252, R2, !P2 ;  /* 0x00000002fc00720c */ /* 0x000fe20005741270 */
[----:B---3--:R-:W-:-:S03]  /*6fa0*/  IMAD.WIDE R16, R141, 0x4, R132 ;  /* 0x000000048d107825 */ /* 0x008fc600078e0284 */
[-C--:B------:R-:W-:Y:S01]  /*6fb0*/  ISETP.GE.AND P1, PT, R6, R3.reuse, PT ;  /* 0x000000030600720c */ /* 0x080fe20003f26270 */
[----:B----4-:R-:W-:Y:S01]  /*6fc0*/  IMAD.WIDE R20, R141, 0x4, R134 ;  /* 0x000000048d147825 */ /* 0x010fe200078e0286 */
[----:B------:R2:W-:Y:S01]  /*6fd0*/  @P6 STG.E desc[UR14][R16.64], R23 ;  /* 0x0000001710006986 */ /* 0x0005e2000c10190e */
[-C--:B------:R-:W-:Y:S02]  /*6fe0*/  ISETP.LT.AND P6, PT, R251, R2.reuse, !P3 ;  /* 0x00000002fb00720c */ /* 0x080fe40005fc1270 */
[----:B------:R-:W-:Y:S01]  /*6ff0*/  VIADD R141, R141, UR4 ;  /* 0x000000048d8d7c36 */ /* 0x000fe20008000000 */
[----:B------:R-:W-:Y:S01]  /*7000*/  @P4 STG.E desc[UR14][R20.64], R19 ;  /* 0x0000001314004986 */ /* 0x000fe2000c10190e */
[----:B------:R-:W-:Y:S02]  /*7010*/  ISETP.LT.AND P3, PT, R252, R2, !P3 ;  /* 0x00000002fc00720c */ /* 0x000fe40005f61270 */
[C---:B-1----:R-:W-:Y:S01]  /*7020*/  IMAD.WIDE R4, R141.reuse, 0x4, R132 ;  /* 0x000000048d047825 */ /* 0x042fe200078e0284 */
[----:B------:R-:W-:Y:S01]  /*7030*/  ISETP.GE.AND P4, PT, R10, R3, PT ;  /* 0x000000030a00720c */ /* 0x000fe20003f86270 */
[----:B------:R-:W1:Y:S02]  /*7040*/  LDS.128 R20, [R0] ;  /* 0x0000000000147984 */ /* 0x000e640000000c00 */
[----:B------:R-:W-:-:S02]  /*7050*/  IMAD.WIDE R6, R141, 0x4, R134 ;  /* 0x000000048d067825 */ /* 0x000fc400078e0286 */
[----:B------:R3:W-:Y:S01]  /*7060*/  @P5 STG.E desc[UR14][R4.64], R12 ;  /* 0x0000000c04005986 */ /* 0x0007e2000c10190e */
[-C--:B------:R-:W-:Y:S01]  /*7070*/  ISETP.LT.AND P5, PT, R251, R2.reuse, !P1 ;  /* 0x00000002fb00720c */ /* 0x080fe20004fa1270 */
[----:B------:R-:W-:Y:S01]  /*7080*/  VIADD R141, R141, UR4 ;  /* 0x000000048d8d7c36 */ /* 0x000fe20008000000 */
[----:B------:R-:W-:Y:S01]  /*7090*/  ISETP.LT.AND P1, PT, R252, R2, !P1 ;  /* 0x00000002fc00720c */ /* 0x000fe20004f21270 */
[----:B------:R4:W-:Y:S01]  /*70a0*/  @P2 STG.E desc[UR14][R6.64], R60 ;  /* 0x0000003c06002986 */ /* 0x0009e2000c10190e */
[----:B--2---:R-:W-:Y:S02]  /*70b0*/  VIADD R16, R249, 0xc ;  /* 0x0000000cf9107836 */ /* 0x004fe40000000000 */
[----:B------:R-:W-:-:S03]  /*70c0*/  IMAD.WIDE R8, R141, 0x4, R132 ;  /* 0x000000048d087825 */ /* 0x000fc600078e0284 */
[----:B------:R-:W-:Y:S01]  /*70d0*/  ISETP.GE.AND P2, PT, R16, R3, PT ;  /* 0x000000031000720c */ /* 0x000fe20003f46270 */
[----:B------:R-:W-:Y:S01]  /*70e0*/  IMAD.WIDE R10, R141, 0x4, R134 ;  /* 0x000000048d0a7825 */ /* 0x000fe200078e0286 */
[----:B------:R2:W-:Y:S01]  /*70f0*/  @P6 STG.E desc[UR14][R8.64], R56 ;  /* 0x0000003808006986 */ /* 0x0005e2000c10190e */
[-C--:B------:R-:W-:Y:S02]  /*7100*/  ISETP.LT.AND P6, PT, R251, R2.reuse, !P4 ;  /* 0x00000002fb00720c */ /* 0x080fe400067c1270 */
[----:B------:R-:W-:Y:S01]  /*7110*/  VIADD R141, R141, UR4 ;  /* 0x000000048d8d7c36 */ /* 0x000fe20008000000 */
[----:B------:R2:W-:Y:S01]  /*7120*/  @P3 STG.E desc[UR14][R10.64], R28 ;  /* 0x0000001c0a003986 */ /* 0x0005e2000c10190e */
[----:B---3--:R-:W-:Y:S01]  /*7130*/  VIADD R12, R249, 0xd ;  /* 0x0000000df90c7836 */ /* 0x008fe20000000000 */
[----:B------:R-:W-:Y:S01]  /*7140*/  ISETP.LT.AND P4, PT, R252, R2, !P4 ;  /* 0x00000002fc00720c */ /* 0x000fe20006781270 */
[----:B------:R-:W-:-:S03]  /*7150*/  IMAD.WIDE R4, R141, 0x4, R132 ;  /* 0x000000048d047825 */ /* 0x000fc600078e0284 */
[----:B------:R-:W-:Y:S01]  /*7160*/  ISETP.GE.AND P3, PT, R12, R3, PT ;  /* 0x000000030c00720c */ /* 0x000fe20003f66270 */
[----:B----4-:R-:W-:Y:S01]  /*7170*/  IMAD.WIDE R6, R141, 0x4, R134 ;  /* 0x000000048d067825 */ /* 0x010fe200078e0286 */
[----:B------:R3:W-:Y:S01]  /*7180*/  @P5 STG.E desc[UR14][R4.64], R13 ;  /* 0x0000000d04005986 */ /* 0x0007e2000c10190e */
[-C--:B------:R-:W-:Y:S02]  /*7190*/  ISETP.LT.AND P5, PT, R251, R2.reuse, !P2 ;  /* 0x00000002fb00720c */ /* 0x080fe400057a1270 */
[----:B------:R-:W-:Y:S01]  /*71a0*/  VIADD R141, R141, UR4 ;  /* 0x000000048d8d7c36 */ /* 0x000fe20008000000 */
[----:B------:R4:W-:Y:S01]  /*71b0*/  @P1 STG.E desc[UR14][R6.64], R61 ;  /* 0x0000003d06001986 */ /* 0x0009e2000c10190e */
[----:B------:R-:W-:Y:S01]  /*71c0*/  VIADD R12, R249, 0xe ;  /* 0x0000000ef90c7836 */ /* 0x000fe20000000000 */
[----:B------:R-:W-:Y:S01]  /*71d0*/  ISETP.LT.AND P2, PT, R252, R2, !P2 ;  /* 0x00000002fc00720c */ /* 0x000fe20005741270 */
[----:B--2---:R-:W-:-:S03]  /*71e0*/  IMAD.WIDE R8, R141, 0x4, R132 ;  /* 0x000000048d087825 */ /* 0x004fc600078e0284 */
[----:B------:R-:W-:Y:S01]  /*71f0*/  ISETP.GE.AND P1, PT, R12, R3, PT ;  /* 0x000000030c00720c */ /* 0x000fe20003f26270 */
[----:B------:R-:W-:Y:S01]  /*7200*/  IMAD.WIDE R10, R141, 0x4, R134 ;  /* 0x000000048d0a7825 */ /* 0x000fe200078e0286 */
        /* <DEDUP_REMOVED lines=16> */
[-C--:B------:R-:W-:Y:S01]  /*7310*/  ISETP.GE.AND P2, PT, R12, R3.reuse, PT ;  /* 0x000000030c00720c */ /* 0x080fe20003f46270 */
[----:B-1----:R-:W-:Y:S01]  /*7320*/  IMAD.WIDE R10, R141, 0x4, R134 ;  /* 0x000000048d0a7825 */ /* 0x002fe200078e0286 */
[----:B------:R1:W-:Y:S01]  /*7330*/  @P6 STG.E desc[UR14][R8.64], R58 ;  /* 0x0000003a08006986 */ /* 0x0003e2000c10190e */
[-C--:B------:R-:W-:Y:S02]  /*7340*/  ISETP.LT.AND P6, PT, R251, R2.reuse, !P4 ;  /* 0x00000002fb00720c */ /* 0x080fe400067c1270 */
[----:B------:R-:W-:Y:S01]  /*7350*/  VIADD R141, R141, UR4 ;  /* 0x000000048d8d7c36 */ /* 0x000fe20008000000 */
[----:B------:R2:W-:Y:S01]  /*7360*/  @P3 STG.E desc[UR14][R10.64], R30 ;  /* 0x0000001e0a003986 */ /* 0x0005e2000c10190e */
[C---:B------:R-:W-:Y:S01]  /*7370*/  IADD3 R12, R249.reuse, 0x11, RZ ;  /* 0x00000011f90c7810 */ /* 0x040fe20007ffe0ff */
[----:B------:R-:W-:Y:S01]  /*7380*/  VIADD R0, R249, 0x3a ;  /* 0x0000003af9007836 */ /* 0x000fe20000000000 */
[----:B------:R-:W-:Y:S01]  /*7390*/  ISETP.LT.AND P4, PT, R252, R2, !P4 ;  /* 0x00000002fc00720c */ /* 0x000fe20006781270 */
[----:B---3--:R-:W-:Y:S01]  /*73a0*/  IMAD.WIDE R4, R141, 0x4, R132 ;  /* 0x000000048d047825 */ /* 0x008fe200078e0284 */
[----:B------:R-:W-:-:S03]  /*73b0*/  ISETP.GE.AND P3, PT, R12, R3, PT ;  /* 0x000000030c00720c */ /* 0x000fc60003f66270 */
[----:B----4-:R-:W-:Y:S01]  /*73c0*/  IMAD.WIDE R6, R141, 0x4, R134 ;  /* 0x000000048d067825 */ /* 0x010fe200078e0286 */
[----:B------:R3:W-:Y:S01]  /*73d0*/  @P5 STG.E desc[UR14][R4.64], R15 ;  /* 0x0000000f04005986 */ /* 0x0007e2000c10190e */
[-C--:B------:R-:W-:Y:S02]  /*73e0*/  ISETP.LT.AND P5, PT, R251, R2.reuse, !P2 ;  /* 0x00000002fb00720c */ /* 0x080fe400057a1270 */
[----:B------:R-:W-:Y:S01]  /*73f0*/  VIADD R141, R141, UR4 ;  /* 0x000000048d8d7c36 */ /* 0x000fe20008000000 */
[----:B------:R4:W-:Y:S01]  /*7400*/  @P1 STG.E desc[UR14][R6.64], R63 ;  /* 0x0000003f06001986 */ /* 0x0009e2000c10190e */
[----:B------:R-:W-:Y:S01]  /*7410*/  VIADD R12, R249, 0x12 ;  /* 0x00000012f90c7836 */ /* 0x000fe20000000000 */
[----:B------:R-:W-:Y:S01]  /*7420*/  ISETP.LT.AND P2, PT, R252, R2, !P2 ;  /* 0x00000002fc00720c */ /* 0x000fe20005741270 */
[----:B-1----:R-:W-:-:S03]  /*7430*/  IMAD.WIDE R8, R141, 0x4, R132 ;  /* 0x000000048d087825 */ /* 0x002fc600078e0284 */
[----:B------:R-:W-:Y:S01]  /*7440*/  ISETP.GE.AND P1, PT, R12, R3, PT ;  /* 0x000000030c00720c */ /* 0x000fe20003f26270 */
[----:B--2---:R-:W-:Y:S01]  /*7450*/  IMAD.WIDE R10, R141, 0x4, R134 ;  /* 0x000000048d0a7825 */ /* 0x004fe200078e0286 */
        /* <DEDUP_REMOVED lines=40> */
[----:B------:R-:W-:Y:S02]  /*76e0*/  IADD3 R12, R249, 0x17, RZ ;  /* 0x00000017f90c7810 */ /* 0x000fe40007ffe0ff */
[----:B---3--:R-:W-:Y:S01]  /*76f0*/  IMAD.WIDE R4, R141, 0x4, R132 ;  /* 0x000000048d047825 */ /* 0x008fe200078e0284 */
[----:B------:R-:W-:-:S02]  /*7700*/  ISETP.LT.AND P3, PT, R252, R2, !P3 ;  /* 0x00000002fc00720c */ /* 0x000fc40005f61270 */
        /* <DEDUP_REMOVED lines=86> */
[----:B------:R-:W-:Y:S01]  /*7c70*/  ISETP.LT.AND P4, PT, R252, R2, !P4 ;  /* 0x00000002fc00720c */ /* 0x000fe20006781270 */
[----:B------:R2:W-:Y:S01]  /*7c80*/  @P3 STG.E desc[UR14][R10.64], R70 ;  /* 0x000000460a003986 */ /* 0x0005e2000c10190e */
[----:B------:R-:W-:Y:S02]  /*7c90*/  VIADD R12, R249, 0x21 ;  /* 0x00000021f90c7836 */ /* 0x000fe40000000000 */
[----:B---3--:R-:W-:-:S03]  /*7ca0*/  IMAD.WIDE R4, R141, 0x4, R132 ;  /* 0x000000048d047825 */ /* 0x008fc600078e0284 */
[----:B------:R-:W-:Y:S01]  /*7cb0*/  ISETP.GE.AND P3, PT, R12, R3, PT ;  /* 0x000000030c00720c */ /* 0x000fe20003f66270 */
[----:B----4-:R-:W-:Y:S01]  /*7cc0*/  IMAD.WIDE R6, R141, 0x4, R134 ;  /* 0x000000048d067825 */ /* 0x010fe200078e0286 */
[----:B------:R3:W-:Y:S01]  /*7cd0*/  @P5 STG.E desc[UR14][R4.64], R35 ;  /* 0x0000002304005986 */ /* 0x0007e2000c10190e */
[-C--:B------:R-:W-:Y:S02]  /*7ce0*/  ISETP.LT.AND P5, PT, R251, R2.reuse, !P2 ;  /* 0x00000002fb00720c */ /* 0x080fe400057a1270 */
[----:B------:R-:W-:Y:S01]  /*7cf0*/  VIADD R141, R141, UR4 ;  /* 0x000000048d8d7c36 */ /* 0x000fe20008000000 */
[----:B------:R-:W-:Y:S01]  /*7d00*/  ISETP.LT.AND P2, PT, R252, R2, !P2 ;  /* 0x00000002fc00720c */ /* 0x000fe20005741270 */
[----:B------:R4:W-:Y:S01]  /*7d10*/  @P1 STG.E desc[UR14][R6.64], R103 ;  /* 0x0000006706001986 */ /* 0x0009e2000c10190e */
[----:B------:R-:W-:Y:S02]  /*7d20*/  VIADD R12, R249, 0x22 ;  /* 0x00000022f90c7836 */ /* 0x000fe40000000000 */
[----:B-1----:R-:W-:-:S03]  /*7d30*/  IMAD.WIDE R8, R141, 0x4, R132 ;  /* 0x000000048d087825 */ /* 0x002fc600078e0284 */
[----:B------:R-:W-:Y:S01]  /*7d40*/  ISETP.GE.AND P1, PT, R12, R3, PT ;  /* 0x000000030c00720c */ /* 0x000fe20003f26270 */
[C---:B--2---:R-:W-:Y:S01]  /*7d50*/  IMAD.WIDE R10, R141.reuse, 0x4, R134 ;  /* 0x000000048d0a7825 */ /* 0x044fe200078e0286 */
[----:B------:R1:W-:Y:S01]  /*7d60*/  @P6 STG.E desc[UR14][R8.64], R99 ;  /* 0x0000006308006986 */ /* 0x0003e2000c10190e */
[-C--:B------:R-:W-:Y:S02]  /*7d70*/  ISETP.LT.AND P6, PT, R252, R2.reuse, !P3 ;  /* 0x00000002fc00720c */ /* 0x080fe40005fc1270 */
[----:B------:R-:W-:Y:S01]  /*7d80*/  VIADD R141, R141, UR4 ;  /* 0x000000048d8d7c36 */ /* 0x000fe20008000000 */
[----:B------:R2:W-:Y:S01]  /*7d90*/  @P4 STG.E desc[UR14][R10.64], R71 ;  /* 0x000000470a004986 */ /* 0x0005e2000c10190e */
[----:B------:R-:W-:Y:S02]  /*7da0*/  ISETP.LT.AND P4, PT, R251, R2, !P3 ;  /* 0x00000002fb00720c */ /* 0x000fe40005f81270 */
[----:B---3--:R-:W-:Y:S01]  /*7db0*/  IMAD.WIDE R4, R141, 0x4, R132 ;  /* 0x000000048d047825 */ /* 0x008fe200078e0284 */
[----:B------:R-:W-:-:S03]  /*7dc0*/  IADD3 R12, R249, 0x23, RZ ;  /* 0x00000023f90c7810 */ /* 0x000fc60007ffe0ff */
[C---:B----4-:R-:W-:Y:S01]  /*7dd0*/  IMAD.WIDE R6, R141.reuse, 0x4, R134 ;  /* 0x000000048d067825 */ /* 0x050fe200078e0286 */
[----:B------:R3:W-:Y:S01]  /*7de0*/  @P5 STG.E desc[UR14][R4.64], R36 ;  /* 0x0000002404005986 */ /* 0x0007e2000c10190e */
[-C--:B------:R-:W-:Y:S02]  /*7df0*/  ISETP.LT.AND P5, PT, R252, R2.reuse, !P1 ;  /* 0x00000002fc00720c */ /* 0x080fe40004fa1270 */
[----:B------:R-:W-:Y:S01]  /*7e00*/  VIADD R141, R141, UR4 ;  /* 0x000000048d8d7c36 */ /* 0x000fe20008000000 */
[----:B------:R4:W-:Y:S01]  /*7e10*/  @P2 STG.E desc[UR14][R6.64], R120 ;  /* 0x0000007806002986 */ /* 0x0009e2000c10190e */
[----:B------:R-:W-:Y:S02]  /*7e20*/  ISETP.LT.AND P2, PT, R251, R2, !P1 ;  /* 0x00000002fb00720c */ /* 0x000fe40004f41270 */
[----:B-1----:R-:W-:Y:S01]  /*7e30*/  IMAD.WIDE R8, R141, 0x4, R132 ;  /* 0x000000048d087825 */ /* 0x002fe200078e0284 */
[----:B------:R-:W-:-:S03]  /*7e40*/  ISETP.GE.AND P3, PT, R12, R3, PT ;  /* 0x000000030c00720c */ /* 0x000fc60003f66270 */
        /* <DEDUP_REMOVED lines=10> */
[----:B------:R3:W-:Y:S02]  /*7ef0*/  @P2 STG.E desc[UR14][R4.64], R37 ;  /* 0x0000002504002986 */ /* 0x0007e4000c10190e */
[-C--:B------:R-:W-:Y:S01]  /*7f00*/  ISETP.LT.AND P2, PT, R251, R2.reuse, !P1 ;  /* 0x00000002fb00720c */ /* 0x080fe20004f41270 */
[----:B------:R-:W-:Y:S01]  /*7f10*/  VIADD R141, R141, UR4 ;  /* 0x000000048d8d7c36 */ /* 0x000fe20008000000 */
[----:B------:R4:W-:Y:S01]  /*7f20*/  @P5 STG.E desc[UR14][R6.64], R121 ;  /* 0x0000007906005986 */ /* 0x0009e2000c10190e */
[----:B------:R-:W-:Y:S01]  /*7f30*/  VIADD R12, R249, 0x25 ;  /* 0x00000025f90c7836 */ /* 0x000fe20000000000 */
[----:B------:R-:W-:Y:S01]  /*7f40*/  ISETP.LT.AND P5, PT, R252, R2, !P1 ;  /* 0x00000002fc00720c */ /* 0x000fe20004fa1270 */
[----:B-1----:R-:W-:-:S03]  /*7f50*/  IMAD.WIDE R8, R141, 0x4, R132 ;  /* 0x000000048d087825 */ /* 0x002fc600078e0284 */
[----:B------:R-:W-:Y:S01]  /*7f60*/  ISETP.GE.AND P3, PT, R12, R3, PT ;  /* 0x000000030c00720c */ /* 0x000fe20003f66270 */
[----:B--2---:R-:W-:Y:S01]  /*7f70*/  IMAD.WIDE R10, R141, 0x4, R134 ;  /* 0x000000048d0a7825 */ /* 0x004fe200078e0286 */
[----:B------:R1:W-:Y:S02]  /*7f80*/  @P4 STG.E desc[UR14][R8.64], R105 ;  /* 0x0000006908004986 */ /* 0x0003e4000c10190e */
[-C--:B------:R-:W-:Y:S01]  /*7f90*/  ISETP.LT.AND P4, PT, R251, R2.reuse, !P3 ;  /* 0x00000002fb00720c */ /* 0x080fe20005f81270 */
        /* <DEDUP_REMOVED lines=23> */
[-C--:B------:R-:W-:Y:S01]  /*8110*/  ISETP.GE.AND P1, PT, R12, R3.reuse, PT ;  /* 0x000000030c00720c */ /* 0x080fe20003f26270 */
[----:B----4-:R-:W-:Y:S01]  /*8120*/  IMAD.WIDE R6, R141, 0x4, R134 ;  /* 0x000000048d067825 */ /* 0x010fe200078e0286 */
[----:B------:R-:W-:Y:S01]  /*8130*/  IADD3 R12, R249, 0x29, RZ ;  /* 0x00000029f90c7810 */ /* 0x000fe20007ffe0ff */
[----:B------:R3:W-:Y:S01]  /*8140*/  @P2 STG.E desc[UR14][R4.64], R39 ;  /* 0x0000002704002986 */ /* 0x0007e2000c10190e */
[-C--:B------:R-:W-:Y:S01]  /*8150*/  ISETP.LT.AND P2, PT, R251, R2.reuse, !P1 ;  /* 0x00000002fb00720c */ /* 0x080fe20004f41270 */
[----:B------:R-:W-:Y:S01]  /*8160*/  VIADD R141, R141, UR4 ;  /* 0x000000048d8d7c36 */ /* 0x000fe20008000000 */
[----:B------:R-:W-:Y:S01]  /*8170*/  ISETP.GE.AND P3, PT, R12, R3, PT ;  /* 0x000000030c00720c */ /* 0x000fe20003f66270 */
[----:B------:R4:W-:Y:S01]  /*8180*/  @P5 STG.E desc[UR14][R6.64], R123 ;  /* 0x0000007b06005986 */ /* 0x0009e2000c10190e */
[----:B------:R-:W-:Y:S01]  /*8190*/  ISETP.LT.AND P5, PT, R252, R2, !P1 ;  /* 0x00000002fc00720c */ /* 0x000fe20004fa1270 */
[----:B-1----:R-:W-:-:S04]  /*81a0*/  IMAD.WIDE R8, R141, 0x4, R132 ;  /* 0x000000048d087825 */ /* 0x002fc800078e0284 */
        /* <DEDUP_REMOVED lines=117> */
[C---:B----4-:R-:W-:Y:S01]  /*8900*/  IMAD.WIDE R6, R141.reuse, 0x4, R134 ;  /* 0x000000048d067825 */ /* 0x050fe200078e0286 */
[----:B------:R-:W-:Y:S03]  /*8910*/  @P2 STG.E desc[UR14][R4.64], R46 ;  /* 0x0000002e04002986 */ /* 0x000fe6000c10190e */
[----:B------:R-:W-:Y:S01]  /*8920*/  VIADD R141, R141, UR4 ;  /* 0x000000048d8d7c36 */ /* 0x000fe20008000000 */
[----:B------:R3:W-:Y:S01]  /*8930*/  @P5 STG.E desc[UR14][R6.64], R114 ;  /* 0x0000007206005986 */ /* 0x0007e2000c10190e */
[----:B------:R-:W-:Y:S01]  /*8940*/  VIADD R12, R249, 0x37 ;  /* 0x00000037f90c7836 */ /* 0x000fe20000000000 */
[-C--:B------:R-:W-:Y:S01]  /*8950*/  ISETP.LT.AND P5, PT, R251, R2.reuse, !P1 ;  /* 0x00000002fb00720c */ /* 0x080fe20004fa1270 */
[----:B-1----:R-:W-:Y:S01]  /*8960*/  IMAD.WIDE R8, R141, 0x4, R132 ;  /* 0x000000048d087825 */ /* 0x002fe200078e0284 */
[----:B------:R-:W-:-:S02]  /*8970*/  ISETP.LT.AND P1, PT, R252, R2, !P1 ;  /* 0x00000002fc00720c */ /* 0x000fc40004f21270 */
[-C--:B------:R-:W-:Y:S01]  /*8980*/  ISETP.GE.AND P3, PT, R12, R3.reuse, PT ;  /* 0x000000030c00720c */ /* 0x080fe20003f66270 */
[----:B--2---:R-:W-:Y:S01]  /*8990*/  IMAD.WIDE R10, R141, 0x4, R134 ;  /* 0x000000048d0a7825 */ /* 0x004fe200078e0286 */
[----:B------:R1:W-:Y:S02]  /*89a0*/  @P4 STG.E desc[UR14][R8.64], R130 ;  /* 0x0000008208004986 */ /* 0x0003e4000c10190e */
[-C--:B------:R-:W-:Y:S01]  /*89b0*/  ISETP.LT.AND P4, PT, R251, R2.reuse, !P3 ;  /* 0x00000002fb00720c */ /* 0x080fe20005f81270 */
[----:B------:R-:W-:Y:S01]  /*89c0*/  VIADD R141, R141, UR4 ;  /* 0x000000048d8d7c36 */ /* 0x000fe20008000000 */
[----:B------:R2:W-:Y:S01]  /*89d0*/  @P6 STG.E desc[UR14][R10.64], R82 ;  /* 0x000000520a006986 */ /* 0x0005e2000c10190e */
[C---:B------:R-:W-:Y:S01]  /*89e0*/  VIADD R12, R249.reuse, 0x38 ;  /* 0x00000038f90c7836 */ /* 0x040fe20000000000 */
[----:B------:R-:W-:Y:S01]  /*89f0*/  ISETP.LT.AND P6, PT, R252, R2, !P3 ;  /* 0x00000002fc00720c */ /* 0x000fe20005fc1270 */
[----:B---3--:R-:W-:Y:S02]  /*8a00*/  VIADD R6, R249, 0x39 ;  /* 0x00000039f9067836 */ /* 0x008fe40000000000 */
[----:B------:R-:W-:Y:S01]  /*8a10*/  IMAD.WIDE R4, R141, 0x4, R132 ;  /* 0x000000048d047825 */ /* 0x000fe200078e0284 */
[----:B------:R-:W-:-:S02]  /*8a20*/  ISETP.GE.AND P2, PT, R12, R3, PT ;  /* 0x000000030c00720c */ /* 0x000fc40003f46270 */
[-C--:B------:R-:W-:Y:S01]  /*8a30*/  ISETP.GE.AND P3, PT, R6, R3.reuse, PT ;  /* 0x000000030600720c */ /* 0x080fe20003f66270 */
[C---:B------:R-:W-:Y:S01]  /*8a40*/  VIADD R13, R141.reuse, UR4 ;  /* 0x000000048d0d7c36 */ /* 0x040fe20008000000 */
[----:B------:R3:W-:Y:S01]  /*8a50*/  @P5 STG.E desc[UR14][R4.64], R47 ;  /* 0x0000002f04005986 */ /* 0x0007e2000c10190e */
[----:B------:R-:W-:Y:S01]  /*8a60*/  IMAD.WIDE R6, R141, 0x4, R134 ;  /* 0x000000048d067825 */ /* 0x000fe200078e0286 */
[-C--:B------:R-:W-:Y:S02]  /*8a70*/  ISETP.LT.AND P5, PT, R251, R2.reuse, !P2 ;  /* 0x00000002fb00720c */ /* 0x080fe400057a1270 */
[-C--:B------:R-:W-:Y:S01]  /*8a80*/  ISETP.LT.AND P2, PT, R252, R2.reuse, !P2 ;  /* 0x00000002fc00720c */ /* 0x080fe20005741270 */
[C---:B-1----:R-:W-:Y:S01]  /*8a90*/  IMAD.WIDE R8, R13.reuse, 0x4, R132 ;  /* 0x000000040d087825 */ /* 0x042fe200078e0284 */
[----:B------:R1:W-:Y:S01]  /*8aa0*/  @P1 STG.E desc[UR14][R6.64], R115 ;  /* 0x0000007306001986 */ /* 0x0003e2000c10190e */
[----:B------:R-:W-:Y:S02]  /*8ab0*/  ISETP.GE.AND P1, PT, R0, R3, PT ;  /* 0x000000030000720c */ /* 0x000fe40003f26270 */
[----:B--2---:R-:W-:Y:S01]  /*8ac0*/  IMAD.WIDE R10, R13, 0x4, R134 ;  /* 0x000000040d0a7825 */ /* 0x004fe200078e0286 */
[----:B------:R2:W-:Y:S01]  /*8ad0*/  @P4 STG.E desc[UR14][R8.64], R131 ;  /* 0x0000008308004986 */ /* 0x0005e2000c10190e */
[----:B------:R-:W-:-:S02]  /*8ae0*/  ISETP.LT.AND P4, PT, R251, R2, !P3 ;  /* 0x00000002fb00720c */ /* 0x000fc40005f81270 */
[----:B------:R-:W-:Y:S01]  /*8af0*/  VIADD R13, R13, UR4 ;  /* 0x000000040d0d7c36 */ /* 0x000fe20008000000 */
[----:B------:R4:W-:Y:S01]  /*8b00*/  @P6 STG.E desc[UR14][R10.64], R83 ;  /* 0x000000530a006986 */ /* 0x0009e2000c10190e */
[----:B------:R-:W-:Y:S02]  /*8b10*/  IADD3 R0, R249, 0x3b, RZ ;  /* 0x0000003bf9007810 */ /* 0x000fe40007ffe0ff */
[C---:B---3--:R-:W-:Y:S01]  /*8b20*/  IMAD.WIDE R4, R13.reuse, 0x4, R132 ;  /* 0x000000040d047825 */ /* 0x048fe200078e0284 */
[-C--:B------:R-:W-:Y:S02]  /*8b30*/  ISETP.LT.AND P6, PT, R252, R2.reuse, !P3 ;  /* 0x00000002fc00720c */ /* 0x080fe40005fc1270 */
[----:B------:R-:W-:Y:S01]  /*8b40*/  ISETP.GE.AND P3, PT, R0, R3, PT ;  /* 0x000000030000720c */ /* 0x000fe20003f66270 */
[C---:B------:R-:W-:Y:S01]  /*8b50*/  VIADD R15, R13.reuse, UR4 ;  /* 0x000000040d0f7c36 */ /* 0x040fe20008000000 */
[----:B------:R3:W-:Y:S01]  /*8b60*/  @P5 STG.E desc[UR14][R4.64], R48 ;  /* 0x0000003004005986 */ /* 0x0007e2000c10190e */
[----:B-1----:R-:W-:Y:S01]  /*8b70*/  IMAD.WIDE R6, R13, 0x4, R134 ;  /* 0x000000040d067825 */ /* 0x002fe200078e0286 */
[----:B------:R-:W-:-:S02]  /*8b80*/  ISETP.LT.AND P5, PT, R251, R2, !P1 ;  /* 0x00000002fb00720c */ /* 0x000fc40004fa1270 */
[----:B------:R-:W-:Y:S01]  /*8b90*/  ISETP.LT.AND P1, PT, R252, R2, !P1 ;  /* 0x00000002fc00720c */ /* 0x000fe20004f21270 */
[----:B------:R-:W-:Y:S01]  /*8ba0*/  VIADD R0, R249, 0x3c ;  /* 0x0000003cf9007836 */ /* 0x000fe20000000000 */
[----:B------:R1:W-:Y:S01]  /*8bb0*/  @P2 STG.E desc[UR14][R6.64], R116 ;  /* 0x0000007406002986 */ /* 0x0003e2000c10190e */
[----:B--2---:R-:W-:-:S03]  /*8bc0*/  IMAD.WIDE R8, R15, 0x4, R132 ;  /* 0x000000040f087825 */ /* 0x004fc600078e0284 */
[----:B------:R-:W-:Y:S01]  /*8bd0*/  ISETP.GE.AND P2, PT, R0, R3, PT ;  /* 0x000000030000720c */ /* 0x000fe20003f46270 */
[----:B----4-:R-:W-:Y:S01]  /*8be0*/  IMAD.WIDE R10, R15, 0x4, R134 ;  /* 0x000000040f0a7825 */ /* 0x010fe200078e0286 */
[----:B------:R2:W-:Y:S01]  /*8bf0*/  @P4 STG.E desc[UR14][R8.64], R52 ;  /* 0x0000003408004986 */ /* 0x0005e2000c10190e */
[-C--:B------:R-:W-:Y:S02]  /*8c00*/  ISETP.LT.AND P4, PT, R251, R2.reuse, !P3 ;  /* 0x00000002fb00720c */ /* 0x080fe40005f81270 */
[----:B------:R-:W-:Y:S01]  /*8c10*/  VIADD R15, R15, UR4 ;  /* 0x000000040f0f7c36 */ /* 0x000fe20008000000 */
[----:B------:R4:W-:Y:S01]  /*8c20*/  @P6 STG.E desc[UR14][R10.64], R20 ;  /* 0x000000140a006986 */ /* 0x0009e2000c10190e */
[CC--:B------:R-:W-:Y:S01]  /*8c30*/  ISETP.LT.AND P3, PT, R252.reuse, R2.reuse, !P3 ;  /* 0x00000002fc00720c */ /* 0x0c0fe20005f61270 */
[----:B------:R-:W-:Y:S01]  /*8c40*/  VIADD R0, R249, 0x3d ;  /* 0x0000003df9007836 */ /* 0x000fe20000000000 */
[-C--:B------:R-:W-:Y:S01]  /*8c50*/  ISETP.LT.AND P6, PT, R251, R2.reuse, !P2 ;  /* 0x00000002fb00720c */ /* 0x080fe200057c1270 */
[----:B---3--:R-:W-:Y:S01]  /*8c60*/  IMAD.WIDE R4, R15, 0x4, R132 ;  /* 0x000000040f047825 */ /* 0x008fe200078e0284 */
[----:B------:R-:W-:-:S03]  /*8c70*/  ISETP.LT.AND P2, PT, R252, R2, !P2 ;  /* 0x00000002fc00720c */ /* 0x000fc60005741270 */
[C---:B------:R-:W-:Y:S01]  /*8c80*/  VIADD R13, R15.reuse, UR4 ;  /* 0x000000040f0d7c36 */ /* 0x040fe20008000000 */
[----:B------:R3:W-:Y:S01]  /*8c90*/  @P5 STG.E desc[UR14][R4.64], R49 ;  /* 0x0000003104005986 */ /* 0x0007e2000c10190e */
[----:B-1----:R-:W-:Y:S01]  /*8ca0*/  IMAD.WIDE R6, R15, 0x4, R134 ;  /* 0x000000040f067825 */ /* 0x002fe200078e0286 */
[----:B------:R-:W-:-:S03]  /*8cb0*/  ISETP.GE.AND P5, PT, R0, R3, PT ;  /* 0x000000030000720c */ /* 0x000fc60003fa6270 */
[C---:B------:R-:W-:Y:S01]  /*8cc0*/  VIADD R17, R13.reuse, UR4 ;  /* 0x000000040d117c36 */ /* 0x040fe20008000000 */
[----:B------:R-:W-:Y:S01]  /*8cd0*/  @P1 STG.E desc[UR14][R6.64], R117 ;  /* 0x0000007506001986 */ /* 0x000fe2000c10190e */
[----:B--2---:R-:W-:-:S04]  /*8ce0*/  IMAD.WIDE R8, R13, 0x4, R132 ;  /* 0x000000040d087825 */ /* 0x004fc800078e0284 */
[----:B------:R-:W-:Y:S01]  /*8cf0*/  VIADD R0, R249, 0x3e ;  /* 0x0000003ef9007836 */ /* 0x000fe20000000000 */
[----:B------:R-:W-:Y:S01]  /*8d00*/  @P4 STG.E desc[UR14][R8.64], R53 ;  /* 0x0000003508004986 */ /* 0x000fe2000c10190e */
[----:B----4-:R-:W-:-:S03]  /*8d10*/  IMAD.WIDE R10, R13, 0x4, R134 ;  /* 0x000000040d0a7825 */ /* 0x010fc600078e0286 */
[----:B------:R-:W-:Y:S01]  /*8d20*/  ISETP.GE.AND P1, PT, R0, R3, PT ;  /* 0x000000030000720c */ /* 0x000fe20003f26270 */
[--C-:B------:R-:W-:Y:S01]  /*8d30*/  IMAD.WIDE R12, R17, 0x4, R132.reuse ;  /* 0x00000004110c7825 */ /* 0x100fe200078e0284 */
[----:B------:R-:W-:Y:S01]  /*8d40*/  @P3 STG.E desc[UR14][R10.64], R21 ;  /* 0x000000150a003986 */ /* 0x000fe2000c10190e */
[-C--:B------:R-:W-:Y:S02]  /*8d50*/  ISETP.LT.AND P3, PT, R251, R2.reuse, !P0 ;  /* 0x00000002fb00720c */ /* 0x080fe40004761270 */
[----:B------:R-:W-:Y:S01]  /*8d60*/  VIADD R15, R17, UR4 ;  /* 0x00000004110f7c36 */ /* 0x000fe20008000000 */
[----:B------:R1:W-:Y:S01]  /*8d70*/  @P6 STG.E desc[UR14][R12.64], R50 ;  /* 0x000000320c006986 */ /* 0x0003e2000c10190e */
[-C--:B------:R-:W-:Y:S02]  /*8d80*/  ISETP.LT.AND P6, PT, R251, R2.reuse, !P5 ;  /* 0x00000002fb00720c */ /* 0x080fe40006fc1270 */
[CC--:B------:R-:W-:Y:S01]  /*8d90*/  ISETP.LT.AND P5, PT, R252.reuse, R2.reuse, !P5 ;  /* 0x00000002fc00720c */ /* 0x0c0fe20006fa1270 */
[----:B------:R-:W-:Y:S01]  /*8da0*/  VIADD R19, R15, UR4 ;  /* 0x000000040f137c36 */ /* 0x000fe20008000000 */
[-C--:B------:R-:W-:Y:S01]  /*8db0*/  ISETP.LT.AND P4, PT, R251, R2.reuse, !P1 ;  /* 0x00000002fb00720c */ /* 0x080fe20004f81270 */
[----:B---3--:R-:W-:Y:S01]  /*8dc0*/  IMAD.WIDE R4, R15, 0x4, R132 ;  /* 0x000000040f047825 */ /* 0x008fe200078e0284 */
[----:B------:R-:W-:-:S02]  /*8dd0*/  ISETP.LT.AND P1, PT, R252, R2, !P1 ;  /* 0x00000002fc00720c */ /* 0x000fc40004f21270 */
[----:B------:R-:W-:Y:S01]  /*8de0*/  ISETP.LT.AND P0, PT, R252, R2, !P0 ;  /* 0x00000002fc00720c */ /* 0x000fe20004701270 */
[----:B------:R-:W-:-:S04]  /*8df0*/  IMAD.WIDE R2, R17, 0x4, R134 ;  /* 0x0000000411027825 */ /* 0x000fc800078e0286 */
[----:B-1----:R-:W-:Y:S01]  /*8e00*/  VIADD R13, R19, UR4 ;  /* 0x00000004130d7c36 */ /* 0x002fe20008000000 */
[----:B------:R1:W-:Y:S01]  /*8e10*/  @P2 STG.E desc[UR14][R2.64], R118 ;  /* 0x0000007602002986 */ /* 0x0003e2000c10190e */
[----:B------:R-:W-:-:S03]  /*8e20*/  IMAD.WIDE R6, R15, 0x4, R134 ;  /* 0x000000040f067825 */ /* 0x000fc600078e0286 */
        /* <DEDUP_REMOVED lines=9> */
[----:B------:R-:W-:Y:S05]  /*8ec0*/  @!P0 EXIT ;  /* 0x000000000000894d */ /* 0x000fea0003800000 */
[----:B------:R-:W-:Y:S01]  /*8ed0*/  STG.E desc[UR14][R134.64], R23 ;  /* 0x0000001786007986 */ /* 0x000fe2000c10190e */
[----:B------:R-:W-:Y:S05]  /*8ee0*/  EXIT ;  /* 0x000000000000794d */ /* 0x000fea0003800000 */
.L_x_2:
[----:B------:R-:W-:-:S00]  /*8ef0*/  BRA `(.L_x_2) ;  /* 0xfffffffc00fc7947 */ /* 0x000fc0000383ffff */
[----:B------:R-:W-:-:S00]  /*8f00*/  NOP ;  /* 0x0000000000007918 */ /* 0x000fc00000000000 */
[----:B------:R-:W-:-:S00]  /*8f10*/  NOP ;  /* 0x0000000000007918 */ /* 0x000fc00000000000 */
[----:B------:R-:W-:-:S00]  /*8f20*/  NOP ;  /* 0x0000000000007918 */ /* 0x000fc00000000000 */
[----:B------:R-:W-:-:S00]  /*8f30*/  NOP ;  /* 0x0000000000007918 */ /* 0x000fc00000000000 */
[----:B------:R-:W-:-:S00]  /*8f40*/  NOP ;  /* 0x0000000000007918 */ /* 0x000fc00000000000 */
[----:B------:R-:W-:-:S00]  /*8f50*/  NOP ;  /* 0x0000000000007918 */ /* 0x000fc00000000000 */
[----:B------:R-:W-:-:S00]  /*8f60*/  NOP ;  /* 0x0000000000007918 */ /* 0x000fc00000000000 */
[----:B------:R-:W-:-:S00]  /*8f70*/  NOP ;  /* 0x0000000000007918 */ /* 0x000fc00000000000 */
.L_x_3:


//--------------------- .nv.shared.matmul_kernel  --------------------------
	.section	.nv.shared.matmul_kernel,"aw",@nobits
	.sectionflags	@""
	.align	16
	.zero		1024


//--------------------- .nv.shared.reserved.0     --------------------------
	.section	.nv.shared.reserved.0,"aw",@nobits
	.weak		__nv_reservedSMEM_offset_0_alias
	.size		__nv_reservedSMEM_offset_0_alias, 0, 0
	.other		__nv_reservedSMEM_offset_0_alias,@"STO_CUDA_RESERVED_SHARED STV_DEFAULT"
__nv_reservedSMEM_offset_0_alias:
	.zero		0


//--------------------- .nv.constant0.matmul_kernel --------------------------
	.section	.nv.constant0.matmul_kernel,"a",@progbits
	.sectionflags	@""
	.align	4
.nv.constant0.matmul_kernel:
	.zero		608


//--------------------- SYMBOLS --------------------------

	.type		.nv.reservedSmem.offset0,@object
	.size		.nv.reservedSmem.offset0,0x4
